	.target	sm_80

	.elftype	@"ET_EXEC"


//--------------------- .note.nv.tkinfo           --------------------------
	.section	.note.nv.tkinfo,"",@"SHT_NOTE"
	.sectionflags	@"SHF_NOTE_NV_TKINFO"
	.tkinfo
        /*0018*/ 	.word	0x00000002
        /*0030*/ 	.string	""
        /*0030*/ 	.string	"ptxas"
        /*0030*/ 	.string	"Cuda compilation tools, release 13.0, V13.0.88"
        /*0030*/ 	.string	"Build cuda_13.0.r13.0/compiler.36424714_0"
        /*0030*/ 	.string	"-v  -suppress-debug-info  -lineinfo  -arch sm_80 "



//--------------------- .note.nv.cuinfo           --------------------------
	.section	.note.nv.cuinfo,"",@"SHT_NOTE"
	.sectionflags	@"SHF_NOTE_NV_CUINFO"
        /*0018*/ 	.short	0x0002
        /*001a*/ 	.short	0x0050
        /*001c*/ 	.short	0x0082
	.zero		2


//--------------------- .nv.info                  --------------------------
	.section	.nv.info,"",@"SHT_CUDA_INFO"
	.align	4


	//----- nvinfo : EIATTR_REGCOUNT
	.align		4
        /*0000*/ 	.byte	0x04, 0x2f
        /*0002*/ 	.short	(.L_2 - .L_1)
	.align		4
.L_1:
        /*0004*/ 	.word	index@(attn_fwd)
        /*0008*/ 	.word	0x000000ff


	//----- nvinfo : EIATTR_FRAME_SIZE
	.align		4
.L_2:
        /*000c*/ 	.byte	0x04, 0x11
        /*000e*/ 	.short	(.L_4 - .L_3)
	.align		4
.L_3:
        /*0010*/ 	.word	index@(attn_fwd)
        /*0014*/ 	.word	0x000002d0


	//----- nvinfo : EIATTR_MIN_STACK_SIZE
	.align		4
.L_4:
        /*0018*/ 	.byte	0x04, 0x12
        /*001a*/ 	.short	(.L_6 - .L_5)
	.align		4
.L_5:
        /*001c*/ 	.word	index@(attn_fwd)
        /*0020*/ 	.word	0x000002d0
.L_6:


//--------------------- .nv.info.attn_fwd         --------------------------
	.section	.nv.info.attn_fwd,"",@"SHT_CUDA_INFO"
	.sectionflags	@""
	.align	4


	//----- nvinfo : EIATTR_CUDA_API_VERSION
	.align		4
        /*0000*/ 	.byte	0x04, 0x37
        /*0002*/ 	.short	(.L_8 - .L_7)
.L_7:
        /*0004*/ 	.word	0x00000082


	//----- nvinfo : EIATTR_SW2861232_WAR
	.align		4
.L_8:
        /*0008*/ 	.byte	0x01, 0x35
	.zero		2


	//----- nvinfo : EIATTR_PARAM_CBANK
	.align		4
        /*000c*/ 	.byte	0x04, 0x0a
        /*000e*/ 	.short	(.L_10 - .L_9)
	.align		4
.L_9:
        /*0010*/ 	.word	index@(.nv.constant0.attn_fwd)
        /*0014*/ 	.short	0x0160
        /*0016*/ 	.short	0x0088


	//----- nvinfo : EIATTR_CBANK_PARAM_SIZE
	.align		4
.L_10:
        /*0018*/ 	.byte	0x03, 0x19
        /*001a*/ 	.short	0x0088


	//----- nvinfo : EIATTR_KPARAM_INFO
	.align		4
        /*001c*/ 	.byte	0x04, 0x17
        /*001e*/ 	.short	(.L_12 - .L_11)
.L_11:
        /*0020*/ 	.word	0x00000000
        /*0024*/ 	.short	0x0019
        /*0026*/ 	.short	0x0080
        /*0028*/ 	.byte	0x00, 0xf4, 0x21, 0x00


	//----- nvinfo : EIATTR_KPARAM_INFO
	.align		4
.L_12:
        /*002c*/ 	.byte	0x04, 0x17
        /*002e*/ 	.short	(.L_14 - .L_13)
.L_13:
        /*0030*/ 	.word	0x00000000
        /*0034*/ 	.short	0x0018
        /*0036*/ 	.short	0x0078
        /*0038*/ 	.byte	0x00, 0xf4, 0x21, 0x00


	//----- nvinfo : EIATTR_KPARAM_INFO
	.align		4
.L_14:
        /*003c*/ 	.byte	0x04, 0x17
        /*003e*/ 	.short	(.L_16 - .L_15)
.L_15:
        /*0040*/ 	.word	0x00000000
        /*0044*/ 	.short	0x0017
        /*0046*/ 	.short	0x0070
        /*0048*/ 	.byte	0x00, 0xf0, 0x11, 0x00


	//----- nvinfo : EIATTR_KPARAM_INFO
	.align		4
.L_16:
        /*004c*/ 	.byte	0x04, 0x17
        /*004e*/ 	.short	(.L_18 - .L_17)
.L_17:
        /*0050*/ 	.word	0x00000000
        /*0054*/ 	.short	0x0016
        /*0056*/ 	.short	0x006c
        /*0058*/ 	.byte	0x00, 0xf0, 0x11, 0x00


	//----- nvinfo : EIATTR_KPARAM_INFO
	.align		4
.L_18:
        /*005c*/ 	.byte	0x04, 0x17
        /*005e*/ 	.short	(.L_20 - .L_19)
.L_19:
        /*0060*/ 	.word	0x00000000
        /*0064*/ 	.short	0x0015
        /*0066*/ 	.short	0x0068
        /*0068*/ 	.byte	0x00, 0xf0, 0x11, 0x00


	//----- nvinfo : EIATTR_KPARAM_INFO
	.align		4
.L_20:
        /*006c*/ 	.byte	0x04, 0x17
        /*006e*/ 	.short	(.L_22 - .L_21)
.L_21:
        /*0070*/ 	.word	0x00000000
        /*0074*/ 	.short	0x0014
        /*0076*/ 	.short	0x0064
        /*0078*/ 	.byte	0x00, 0xf0, 0x11, 0x00


	//----- nvinfo : EIATTR_KPARAM_INFO
	.align		4
.L_22:
        /*007c*/ 	.byte	0x04, 0x17
        /*007e*/ 	.short	(.L_24 - .L_23)
.L_23:
        /*0080*/ 	.word	0x00000000
        /*0084*/ 	.short	0x0013
        /*0086*/ 	.short	0x0060
        /*0088*/ 	.byte	0x00, 0xf0, 0x11, 0x00


	//----- nvinfo : EIATTR_KPARAM_INFO
	.align		4
.L_24:
        /*008c*/ 	.byte	0x04, 0x17
        /*008e*/ 	.short	(.L_26 - .L_25)
.L_25:
        /*0090*/ 	.word	0x00000000
        /*0094*/ 	.short	0x0012
        /*0096*/ 	.short	0x005c
        /*0098*/ 	.byte	0x00, 0xf0, 0x11, 0x00


	//----- nvinfo : EIATTR_KPARAM_INFO
	.align		4
.L_26:
        /*009c*/ 	.byte	0x04, 0x17
        /*009e*/ 	.short	(.L_28 - .L_27)
.L_27:
        /*00a0*/ 	.word	0x00000000
        /*00a4*/ 	.short	0x0011
        /*00a6*/ 	.short	0x0058
        /*00a8*/ 	.byte	0x00, 0xf0, 0x11, 0x00


	//----- nvinfo : EIATTR_KPARAM_INFO
	.align		4
.L_28:
        /*00ac*/ 	.byte	0x04, 0x17
        /*00ae*/ 	.short	(.L_30 - .L_29)
.L_29:
        /*00b0*/ 	.word	0x00000000
        /*00b4*/ 	.short	0x0010
        /*00b6*/ 	.short	0x0054
        /*00b8*/ 	.byte	0x00, 0xf0, 0x11, 0x00


	//----- nvinfo : EIATTR_KPARAM_INFO
	.align		4
.L_30:
        /*00bc*/ 	.byte	0x04, 0x17
        /*00be*/ 	.short	(.L_32 - .L_31)
.L_31:
        /*00c0*/ 	.word	0x00000000
        /*00c4*/ 	.short	0x000f
        /*00c6*/ 	.short	0x0050
        /*00c8*/ 	.byte	0x00, 0xf0, 0x11, 0x00


	//----- nvinfo : EIATTR_KPARAM_INFO
	.align		4
.L_32:
        /*00cc*/ 	.byte	0x04, 0x17
        /*00ce*/ 	.short	(.L_34 - .L_33)
.L_33:
        /*00d0*/ 	.word	0x00000000
        /*00d4*/ 	.short	0x000e
        /*00d6*/ 	.short	0x004c
        /*00d8*/ 	.byte	0x00, 0xf0, 0x11, 0x00


	//----- nvinfo : EIATTR_KPARAM_INFO
	.align		4
.L_34:
        /*00dc*/ 	.byte	0x04, 0x17
        /*00de*/ 	.short	(.L_36 - .L_35)
.L_35:
        /*00e0*/ 	.word	0x00000000
        /*00e4*/ 	.short	0x000d
        /*00e6*/ 	.short	0x0048
        /*00e8*/ 	.byte	0x00, 0xf0, 0x11, 0x00


	//----- nvinfo : EIATTR_KPARAM_INFO
	.align		4
.L_36:
        /*00ec*/ 	.byte	0x04, 0x17
        /*00ee*/ 	.short	(.L_38 - .L_37)
.L_37:
        /*00f0*/ 	.word	0x00000000
        /*00f4*/ 	.short	0x000c
        /*00f6*/ 	.short	0x0044
        /*00f8*/ 	.byte	0x00, 0xf0, 0x11, 0x00


	//----- nvinfo : EIATTR_KPARAM_INFO
	.align		4
.L_38:
        /*00fc*/ 	.byte	0x04, 0x17
        /*00fe*/ 	.short	(.L_40 - .L_39)
.L_39:
        /*0100*/ 	.word	0x00000000
        /*0104*/ 	.short	0x000b
        /*0106*/ 	.short	0x0040
        /*0108*/ 	.byte	0x00, 0xf0, 0x11, 0x00


	//----- nvinfo : EIATTR_KPARAM_INFO
	.align		4
.L_40:
        /*010c*/ 	.byte	0x04, 0x17
        /*010e*/ 	.short	(.L_42 - .L_41)
.L_41:
        /*0110*/ 	.word	0x00000000
        /*0114*/ 	.short	0x000a
        /*0116*/ 	.short	0x003c
        /*0118*/ 	.byte	0x00, 0xf0, 0x11, 0x00


	//----- nvinfo : EIATTR_KPARAM_INFO
	.align		4
.L_42:
        /*011c*/ 	.byte	0x04, 0x17
        /*011e*/ 	.short	(.L_44 - .L_43)
.L_43:
        /*0120*/ 	.word	0x00000000
        /*0124*/ 	.short	0x0009
        /*0126*/ 	.short	0x0038
        /*0128*/ 	.byte	0x00, 0xf0, 0x11, 0x00


	//----- nvinfo : EIATTR_KPARAM_INFO
	.align		4
.L_44:
        /*012c*/ 	.byte	0x04, 0x17
        /*012e*/ 	.short	(.L_46 - .L_45)
.L_45:
        /*0130*/ 	.word	0x00000000
        /*0134*/ 	.short	0x0008
        /*0136*/ 	.short	0x0034
        /*0138*/ 	.byte	0x00, 0xf0, 0x11, 0x00


	//----- nvinfo : EIATTR_KPARAM_INFO
	.align		4
.L_46:
        /*013c*/ 	.byte	0x04, 0x17
        /*013e*/ 	.short	(.L_48 - .L_47)
.L_47:
        /*0140*/ 	.word	0x00000000
        /*0144*/ 	.short	0x0007
        /*0146*/ 	.short	0x0030
        /*0148*/ 	.byte	0x00, 0xf0, 0x11, 0x00


	//----- nvinfo : EIATTR_KPARAM_INFO
	.align		4
.L_48:
        /*014c*/ 	.byte	0x04, 0x17
        /*014e*/ 	.short	(.L_50 - .L_49)
.L_49:
        /*0150*/ 	.word	0x00000000
        /*0154*/ 	.short	0x0006
        /*0156*/ 	.short	0x002c
        /*0158*/ 	.byte	0x00, 0xf0, 0x11, 0x00


	//----- nvinfo : EIATTR_KPARAM_INFO
	.align		4
.L_50:
        /*015c*/ 	.byte	0x04, 0x17
        /*015e*/ 	.short	(.L_52 - .L_51)
.L_51:
        /*0160*/ 	.word	0x00000000
        /*0164*/ 	.short	0x0005
        /*0166*/ 	.short	0x0028
        /*0168*/ 	.byte	0x00, 0xf0, 0x11, 0x00


	//----- nvinfo : EIATTR_KPARAM_INFO
	.align		4
.L_52:
        /*016c*/ 	.byte	0x04, 0x17
        /*016e*/ 	.short	(.L_54 - .L_53)
.L_53:
        /*0170*/ 	.word	0x00000000
        /*0174*/ 	.short	0x0004
        /*0176*/ 	.short	0x0020
        /*0178*/ 	.byte	0x00, 0xf4, 0x21, 0x00


	//----- nvinfo : EIATTR_KPARAM_INFO
	.align		4
.L_54:
        /*017c*/ 	.byte	0x04, 0x17
        /*017e*/ 	.short	(.L_56 - .L_55)
.L_55:
        /*0180*/ 	.word	0x00000000
        /*0184*/ 	.short	0x0003
        /*0186*/ 	.short	0x0018
        /*0188*/ 	.byte	0x00, 0xf4, 0x21, 0x00


	//----- nvinfo : EIATTR_KPARAM_INFO
	.align		4
.L_56:
        /*018c*/ 	.byte	0x04, 0x17
        /*018e*/ 	.short	(.L_58 - .L_57)
.L_57:
        /*0190*/ 	.word	0x00000000
        /*0194*/ 	.short	0x0002
        /*0196*/ 	.short	0x0010
        /*0198*/ 	.byte	0x00, 0xf4, 0x21, 0x00


	//----- nvinfo : EIATTR_KPARAM_INFO
	.align		4
.L_58:
        /*019c*/ 	.byte	0x04, 0x17
        /*019e*/ 	.short	(.L_60 - .L_59)
.L_59:
        /*01a0*/ 	.word	0x00000000
        /*01a4*/ 	.short	0x0001
        /*01a6*/ 	.short	0x0008
        /*01a8*/ 	.byte	0x00, 0xf4, 0x21, 0x00


	//----- nvinfo : EIATTR_KPARAM_INFO
	.align		4
.L_60:
        /*01ac*/ 	.byte	0x04, 0x17
        /*01ae*/ 	.short	(.L_62 - .L_61)
.L_61:
        /*01b0*/ 	.word	0x00000000
        /*01b4*/ 	.short	0x0000
        /*01b6*/ 	.short	0x0000
        /*01b8*/ 	.byte	0x00, 0xf4, 0x21, 0x00


	//----- nvinfo : EIATTR_MAXREG_COUNT
	.align		4
.L_62:
        /*01bc*/ 	.byte	0x03, 0x1b
        /*01be*/ 	.short	0x00ff


	//----- nvinfo : EIATTR_NUM_BARRIERS
	.align		4
        /*01c0*/ 	.byte	0x02, 0x4c
        /*01c2*/ 	.byte	0x01
	.zero		1


	//----- nvinfo : EIATTR_ANNOTATIONS
	.align		4
        /*01c4*/ 	.byte	0x04, 0x55
        /*01c6*/ 	.short	(.L_64 - .L_63)


	//   ....[0]....
.L_63:
        /*01c8*/ 	.word	0x00000001
        /*01cc*/ 	.byte	0x30, 0x13, 0x00, 0x00, 0x01, 0x00, 0x00, 0x00, 0xd0, 0x13, 0x00, 0x00, 0x01, 0x00, 0x00, 0x00
        /* <DEDUP_REMOVED lines=177> */
        /*0cec*/ 	.byte	0xc0, 0x9f, 0x00, 0x00, 0x01, 0x00, 0x00, 0x00, 0xd0, 0x9f, 0x00, 0x00


	//----- nvinfo : EIATTR_MERCURY_ISA_VERSION
	.align		4
.L_64:
        /*0cf8*/ 	.byte	0x03, 0x5f
        /*0cfa*/ 	.short	0x0000


	//----- nvinfo : EIATTR_COOP_GROUP_MASK_REGIDS
	.align		4
        /*0cfc*/ 	.byte	0x04, 0x29
        /*0cfe*/ 	.short	(.L_66 - .L_65)


	//   ....[0]....
.L_65:
        /*0d00*/ 	.word	0xffffffff


	//   ....[1]....
        /*0d04*/ 	.word	0xffffffff


	//   ....[2]....
        /*0d08*/ 	.word	0xffffffff


	//   ....[3]....
        /*0d0c*/ 	.word	0xffffffff


	//   ....[4]....
        /*0d10*/ 	.word	0xffffffff


	//   ....[5]....
        /*0d14*/ 	.word	0xffffffff


	//   ....[6]....
        /*0d18*/ 	.word	0xffffffff


	//   ....[7]....
        /*0d1c*/ 	.word	0xffffffff


	//   ....[8]....
        /*0d20*/ 	.word	0xffffffff


	//   ....[9]....
        /*0d24*/ 	.word	0xffffffff


	//   ....[10]....
        /*0d28*/ 	.word	0xffffffff


	//   ....[11]....
        /*0d2c*/ 	.word	0xffffffff


	//   ....[12]....
        /*0d30*/ 	.word	0xffffffff


	//   ....[13]....
        /*0d34*/ 	.word	0xffffffff


	//   ....[14]....
        /*0d38*/ 	.word	0xffffffff


	//   ....[15]....
        /*0d3c*/ 	.word	0xffffffff


	//----- nvinfo : EIATTR_COOP_GROUP_INSTR_OFFSETS
	.align		4
.L_66:
        /*0d40*/ 	.byte	0x04, 0x28
        /*0d42*/ 	.short	(.L_68 - .L_67)


	//   ....[0]....
.L_67:
        /*0d44*/ 	.word	0x00005c50


	//   ....[1]....
        /*0d48*/ 	.word	0x00005e30


	//   ....[2]....
        /*0d4c*/ 	.word	0x00005fa0


	//   ....[3]....
        /*0d50*/ 	.word	0x00005fb0


	//   ....[4]....
        /*0d54*/ 	.word	0x00006040


	//   ....[5]....
        /*0d58*/ 	.word	0x00006190


	//   ....[6]....
        /*0d5c*/ 	.word	0x000061f0


	//   ....[7]....
        /*0d60*/ 	.word	0x00006220


	//   ....[8]....
        /*0d64*/ 	.word	0x00009900


	//   ....[9]....
        /*0d68*/ 	.word	0x00009930


	//   ....[10]....
        /*0d6c*/ 	.word	0x00009950


	//   ....[11]....
        /*0d70*/ 	.word	0x00009980


	//   ....[12]....
        /*0d74*/ 	.word	0x00009a00


	//   ....[13]....
        /*0d78*/ 	.word	0x00009a10


	//   ....[14]....
        /*0d7c*/ 	.word	0x00009a30


	//   ....[15]....
        /*0d80*/ 	.word	0x00009a40


	//----- nvinfo : EIATTR_EXIT_INSTR_OFFSETS
	.align		4
.L_68:
        /*0d84*/ 	.byte	0x04, 0x1c
        /*0d86*/ 	.short	(.L_70 - .L_69)


	//   ....[0]....
.L_69:
        /*0d88*/ 	.word	0x0000cf40


	//----- nvinfo : EIATTR_REQNTID
	.align		4
.L_70:
        /*0d8c*/ 	.byte	0x04, 0x10
        /*0d8e*/ 	.short	(.L_72 - .L_71)
.L_71:
        /*0d90*/ 	.word	0x00000100
        /*0d94*/ 	.word	0x00000001
        /*0d98*/ 	.word	0x00000001
.L_72:


//--------------------- .nv.callgraph             --------------------------
	.section	.nv.callgraph,"",@"SHT_CUDA_CALLGRAPH"
	.align	4
	.sectionentsize	8
	.align		4
        /*0000*/ 	.word	0x00000000
	.align		4
        /*0004*/ 	.word	0xffffffff
	.align		4
        /*0008*/ 	.word	0x00000000
	.align		4
        /*000c*/ 	.word	0xfffffffe
	.align		4
        /*0010*/ 	.word	0x00000000
	.align		4
        /*0014*/ 	.word	0xfffffffd
	.align		4
        /*0018*/ 	.word	0x00000000
	.align		4
        /*001c*/ 	.word	0xfffffffc


//--------------------- .nv.rel.action            --------------------------
	.section	.nv.rel.action,"",@"SHT_CUDA_RELOCINFO"
	.align	8
	.sectionentsize	8
        /*0000*/ 	.byte	0x73, 0x00, 0x00, 0x00, 0x00, 0x00, 0x00, 0x00, 0x00, 0x00, 0x00, 0x11, 0x25, 0x00, 0x05, 0x36


//--------------------- .nv.constant4             --------------------------
	.section	.nv.constant4,"a",@progbits
	.align	8
	.align		8
.nv.constant4:
        /*0000*/ 	.dword	_$_str


//--------------------- .nv.constant0.attn_fwd    --------------------------
	.section	.nv.constant0.attn_fwd,"a",@progbits
	.sectionflags	@""
	.align	4
.nv.constant0.attn_fwd:
	.zero		488


//--------------------- .text.attn_fwd            --------------------------
	.section	.text.attn_fwd,"ax",@progbits
	.sectioninfo	@"SHI_REGISTERS=255"
	.align	128
        .global         attn_fwd
        .type           attn_fwd,@function
        .size           attn_fwd,(.L_x_4 - attn_fwd)
        .other          attn_fwd,@"STO_CUDA_ENTRY STV_DEFAULT"
attn_fwd:
.text.attn_fwd:
[----:B------:R-:W-:Y:S02]  /*0000*/  MOV R1, c[0x0][0x28] ;  /* 0x00000a0000017a02 */ /* 0x000fe40000000f00 */
[----:B------:R-:W0:Y:S01]  /*0010*/  S2R R130, SR_TID.X ;  /* 0x0000000000827919 */ /* 0x000e220000002100 */
[----:B------:R-:W-:Y:S01]  /*0020*/  MOV R55, c[0x0][0x198] ;  /* 0x0000660000377a02 */ /* 0x000fe20000000f00 */
[----:B------:R-:W-:Y:S01]  /*0030*/  ULDC.64 UR4, c[0x0][0x118] ;  /* 0x0000460000047ab9 */ /* 0x000fe20000000a00 */
[----:B------:R-:W-:Y:S01]  /*0040*/  IADD3 R1, R1, -0x2d0, RZ ;  /* 0xfffffd3001017810 */ /* 0x000fe20007ffe0ff */
[----:B------:R-:W1:Y:S01]  /*0050*/  S2R R0, SR_CTAID.X ;  /* 0x0000000000007919 */ /* 0x000e620000002500 */
[C---:B------:R-:W-:Y:S01]  /*0060*/  SHF.L.U32 R15, R55.reuse, 0x4, RZ ;  /* 0x00000004370f7819 */ /* 0x040fe200000006ff */
[C---:B------:R-:W-:Y:S01]  /*0070*/  IMAD R23, R55.reuse, 0x14, RZ ;  /* 0x0000001437177824 */ /* 0x040fe200078e02ff */
[C---:B------:R-:W-:Y:S01]  /*0080*/  SHF.L.U32 R11, R55.reuse, 0x3, RZ ;  /* 0x00000003370b7819 */ /* 0x040fe200000006ff */
[----:B------:R-:W2:Y:S01]  /*0090*/  S2R R132, SR_CTAID.Y ;  /* 0x0000000000847919 */ /* 0x000ea20000002600 */
[C---:B------:R-:W-:Y:S01]  /*00a0*/  IMAD R21, R55.reuse, 0xa, RZ ;  /* 0x0000000a37157824 */ /* 0x040fe200078e02ff */
[C---:B------:R-:W-:Y:S01]  /*00b0*/  SHF.L.U32 R17, R55.reuse, 0x5, RZ ;  /* 0x0000000537117819 */ /* 0x040fe200000006ff */
[C---:B------:R-:W-:Y:S01]  /*00c0*/  IMAD R19, R55.reuse, 0x50, RZ ;  /* 0x0000005037137824 */ /* 0x040fe200078e02ff */
[CC--:B------:R-:W-:Y:S01]  /*00d0*/  LEA R7, R55.reuse, R55.reuse, 0x1 ;  /* 0x0000003737077211 */ /* 0x0c0fe200078e08ff */
[C---:B------:R-:W-:Y:S01]  /*00e0*/  IMAD R9, R55.reuse, 0x6, RZ ;  /* 0x0000000637097824 */ /* 0x040fe200078e02ff */
[CC--:B------:R-:W-:Y:S01]  /*00f0*/  LEA R13, R55.reuse, -R55.reuse, 0x3 ;  /* 0x80000037370d7211 */ /* 0x0c0fe200078e18ff */
[C---:B------:R-:W-:Y:S01]  /*0100*/  IMAD R27, R55.reuse, 0x28, RZ ;  /* 0x00000028371b7824 */ /* 0x040fe200078e02ff */
[C---:B------:R-:W-:Y:S01]  /*0110*/  SHF.L.U32 R25, R55.reuse, 0x1, RZ ;  /* 0x0000000137197819 */ /* 0x040fe200000006ff */
[C---:B------:R-:W-:Y:S01]  /*0120*/  IMAD R161, R55.reuse, 0x60, RZ ;  /* 0x0000006037a17824 */ /* 0x040fe200078e02ff */
[CC--:B------:R-:W-:Y:S01]  /*0130*/  LEA R53, R55.reuse, -R55.reuse, 0x6 ;  /* 0x8000003737357211 */ /* 0x0c0fe200078e30ff */
[C---:B------:R-:W-:Y:S01]  /*0140*/  IMAD R35, R55.reuse, 0x18, RZ ;  /* 0x0000001837237824 */ /* 0x040fe200078e02ff */
[C---:B------:R-:W-:Y:S01]  /*0150*/  SHF.L.U32 R31, R55.reuse, 0x2, RZ ;  /* 0x00000002371f7819 */ /* 0x040fe200000006ff */
[C---:B------:R-:W-:Y:S01]  /*0160*/  IMAD R43, R55.reuse, 0x30, RZ ;  /* 0x00000030372b7824 */ /* 0x040fe200078e02ff */
[CC--:B------:R-:W-:Y:S01]  /*0170*/  LEA R37, R55.reuse, R55.reuse, 0x3 ;  /* 0x0000003737257211 */ /* 0x0c0fe200078e18ff */
[C---:B------:R-:W-:Y:S01]  /*0180*/  IMAD R33, R55.reuse, 0xc, RZ ;  /* 0x0000000c37217824 */ /* 0x040fe200078e02ff */
[----:B0-----:R-:W-:Y:S01]  /*0190*/  LOP3.LUT R134, R130, 0xff, RZ, 0xc0, !PT ;  /* 0x000000ff82867812 */ /* 0x001fe200078ec0ff */
[C---:B------:R-:W-:Y:S01]  /*01a0*/  IMAD R51, R55.reuse, 0x38, RZ ;  /* 0x0000003837337824 */ /* 0x040fe200078e02ff */
[CC--:B------:R-:W-:Y:S01]  /*01b0*/  LEA R49, R55.reuse, -R55.reuse, 0x4 ;  /* 0x8000003737317211 */ /* 0x0c0fe200078e20ff */
[C---:B------:R-:W-:Y:S01]  /*01c0*/  IMAD R41, R55.reuse, 0xe, RZ ;  /* 0x0000000e37297824 */ /* 0x040fe200078e02ff */
[----:B-1----:R-:W-:Y:S01]  /*01d0*/  LEA R2, R0, R134, 0x8 ;  /* 0x0000008600027211 */ /* 0x002fe200078e40ff */
[C---:B------:R-:W-:Y:S01]  /*01e0*/  IMAD R177, R55.reuse, 0x70, RZ ;  /* 0x0000007037b17824 */ /* 0x040fe200078e02ff */
[CC--:B------:R-:W-:Y:S01]  /*01f0*/  LEA R57, R55.reuse, R55.reuse, 0x4 ;  /* 0x0000003737397211 */ /* 0x0c0fe200078e20ff */
[C---:B------:R-:W-:Y:S01]  /*0200*/  IMAD R191, R55.reuse, 0x7e, RZ ;  /* 0x0000007e37bf7824 */ /* 0x040fe200078e02ff */
[CC--:B------:R-:W-:Y:S01]  /*0210*/  LEA R85, R55.reuse, -R55.reuse, 0x5 ;  /* 0x8000003737557211 */ /* 0x0c0fe200078e28ff */
[----:B--2---:R-:W-:Y:S01]  /*0220*/  IMAD R0, R132, c[0x0][0x190], RZ ;  /* 0x0000640084007a24 */ /* 0x004fe200078e02ff */
[----:B------:R-:W-:Y:S01]  /*0230*/  LEA R87, R55, R55, 0x5 ;  /* 0x0000003737577211 */ /* 0x000fe200078e28ff */
[----:B------:R-:W-:-:S02]  /*0240*/  IMAD R3, R2, c[0x0][0x194], RZ ;  /* 0x0000650002037a24 */ /* 0x000fc400078e02ff */
[----:B------:R-:W-:Y:S01]  /*0250*/  IMAD R45, R55, 0x1c, RZ ;  /* 0x0000001c372d7824 */ /* 0x000fe200078e02ff */
[C---:B------:R-:W-:Y:S01]  /*0260*/  SHF.L.U32 R2, R0.reuse, 0x1, RZ ;  /* 0x0000000100027819 */ /* 0x040fe200000006ff */
[----:B------:R-:W-:Y:S01]  /*0270*/  IMAD.HI R0, R0, 0x2, RZ ;  /* 0x0000000200007827 */ /* 0x000fe200078e02ff */
[----:B------:R-:W-:-:S03]  /*0280*/  SHF.L.U32 R5, R3, 0x1, RZ ;  /* 0x0000000103057819 */ /* 0x000fc600000006ff */
[----:B------:R-:W-:Y:S01]  /*0290*/  IMAD.HI R3, R3, 0x2, RZ ;  /* 0x0000000203037827 */ /* 0x000fe200078e02ff */
[----:B------:R-:W-:Y:S02]  /*02a0*/  IADD3 R2, P0, P1, R5, c[0x0][0x160], R2 ;  /* 0x0000580005027a10 */ /* 0x000fe4000791e002 */
[C---:B------:R-:W-:Y:S01]  /*02b0*/  LEA R5, R55.reuse, R55, 0x2 ;  /* 0x0000003737057211 */ /* 0x040fe200078e10ff */
[----:B------:R-:W-:Y:S01]  /*02c0*/  IMAD R29, R55, 0x42, RZ ;  /* 0x00000042371d7824 */ /* 0x000fe200078e02ff */
[----:B------:R-:W-:Y:S01]  /*02d0*/  IADD3.X R3, R3, c[0x0][0x164], R0, P0, P1 ;  /* 0x0000590003037a10 */ /* 0x000fe200007e2400 */
[C---:B------:R-:W-:Y:S01]  /*02e0*/  IMAD R69, R55.reuse, 0x48, RZ ;  /* 0x0000004837457824 */ /* 0x040fe200078e02ff */
[CC--:B------:R-:W-:Y:S01]  /*02f0*/  LEA R14, P3, R55.reuse, R2.reuse, 0x5 ;  /* 0x00000002370e7211 */ /* 0x0c0fe200078628ff */
[C---:B------:R-:W-:Y:S01]  /*0300*/  IMAD R67, R55.reuse, 0x46, RZ ;  /* 0x0000004637437824 */ /* 0x040fe200078e02ff */
[CC--:B------:R-:W-:Y:S01]  /*0310*/  LEA R10, P2, R55.reuse, R2.reuse, 0x4 ;  /* 0x00000002370a7211 */ /* 0x0c0fe200078420ff */
[----:B------:R-:W-:Y:S01]  /*0320*/  IMAD R59, R55, 0x12, RZ ;  /* 0x00000012373b7824 */ /* 0x000fe200078e02ff */
[-C--:B------:R-:W-:Y:S01]  /*0330*/  LEA.HI.X.SX32 R15, R15, R3.reuse, 0x1, P3 ;  /* 0x000000030f0f7211 */ /* 0x080fe200018f0eff */
[----:B------:R-:W-:Y:S01]  /*0340*/  IMAD R65, R55, 0x44, RZ ;  /* 0x0000004437417824 */ /* 0x000fe200078e02ff */
[-C--:B------:R-:W-:Y:S01]  /*0350*/  IADD3 R20, P3, R23, R2.reuse, RZ ;  /* 0x0000000217147210 */ /* 0x080fe20007f7e0ff */
[C---:B------:R-:W-:Y:S01]  /*0360*/  IMAD R71, R55.reuse, 0x16, RZ ;  /* 0x0000001637477824 */ /* 0x040fe200078e02ff */
[CC--:B------:R-:W-:Y:S01]  /*0370*/  LEA R16, P1, R55.reuse, R2.reuse, 0x6 ;  /* 0x0000000237107211 */ /* 0x0c0fe200078230ff */
[----:B------:R-:W-:Y:S01]  /*0380*/  IMAD R77, R55, 0x1a, RZ ;  /* 0x0000001a374d7824 */ /* 0x000fe200078e02ff */
[-C--:B------:R-:W-:Y:S01]  /*0390*/  LEA.HI.X.SX32 R11, R11, R3.reuse, 0x1, P2 ;  /* 0x000000030b0b7211 */ /* 0x080fe200010f0eff */
[----:B------:R-:W-:Y:S01]  /*03a0*/  IMAD R39, R55, 0xb, RZ ;  /* 0x0000000b37277824 */ /* 0x000fe200078e02ff */
[-C--:B------:R-:W-:Y:S01]  /*03b0*/  IADD3 R18, P2, R21, R2.reuse, RZ ;  /* 0x0000000215127210 */ /* 0x080fe20007f5e0ff */
[----:B------:R-:W-:Y:S01]  /*03c0*/  IMAD R83, R55, 0x1e, RZ ;  /* 0x0000001e37537824 */ /* 0x000fe200078e02ff */
[-C--:B------:R-:W-:Y:S01]  /*03d0*/  IADD3 R4, P0, R19, R2.reuse, RZ ;  /* 0x0000000213047210 */ /* 0x080fe20007f1e0ff */
[----:B------:R-:W-:Y:S01]  /*03e0*/  IMAD R47, R55, 0xd, RZ ;  /* 0x0000000d372f7824 */ /* 0x000fe200078e02ff */
[-C--:B------:R-:W-:Y:S01]  /*03f0*/  LEA.HI.X.SX32 R21, R21, R3.reuse, 0x1, P3 ;  /* 0x0000000315157211 */ /* 0x080fe200018f0eff */
        /* <DEDUP_REMOVED lines=45> */
[-C--:B------:R-:W-:Y:S01]  /*06d0*/  LEA.HI.X.SX32 R43, R13, R3.reuse, 0x1, P0 ;  /* 0x000000030d2b7211 */ /* 0x080fe200000f0eff */
[----:B------:R-:W-:Y:S01]  /*06e0*/  IMAD R145, R55, 0x4e, RZ ;  /* 0x0000004e37917824 */ /* 0x000fe200078e02ff */
[-C--:B------:R-:W-:Y:S01]  /*06f0*/  IADD3 R68, P5, R25, R2.reuse, RZ ;  /* 0x0000000219447210 */ /* 0x080fe20007fbe0ff */
[----:B------:R-:W-:Y:S01]  /*0700*/  IMAD R101, R55, 0x29, RZ ;  /* 0x0000002937657824 */ /* 0x000fe200078e02ff */
[-C--:B------:R-:W-:Y:S01]  /*0710*/  LEA.HI.X.SX32 R9, R51, R3.reuse, 0x1, P6 ;  /* 0x0000000333097211 */ /* 0x080fe200030f0eff */
[C---:B------:R-:W-:Y:S01]  /*0720*/  IMAD R147, R55.reuse, 0x52, RZ ;  /* 0x0000005237937824 */ /* 0x040fe200078e02ff */
[CC--:B------:R-:W-:Y:S01]  /*0730*/  LEA R66, P6, R55.reuse, R2.reuse, 0x2 ;  /* 0x0000000237427211 */ /* 0x0c0fe200078c10ff */
[----:B------:R-:W-:Y:S01]  /*0740*/  IMAD R149, R55, 0x54, RZ ;  /* 0x0000005437957824 */ /* 0x000fe200078e02ff */
[-C--:B------:R-:W-:Y:S01]  /*0750*/  LEA.HI.X.SX32 R13, R53, R3.reuse, 0x1, P4 ;  /* 0x00000003350d7211 */ /* 0x080fe200020f0eff */
[----:B------:R-:W-:Y:S01]  /*0760*/  IMAD R107, R55, 0x2b, RZ ;  /* 0x0000002b376b7824 */ /* 0x000fe200078e02ff */
[-C--:B------:R-:W-:Y:S01]  /*0770*/  LEA.HI.X.SX32 R41, R41, R3.reuse, 0x1, P3 ;  /* 0x0000000329297211 */ /* 0x080fe200018f0eff */
[C---:B------:R-:W-:Y:S01]  /*0780*/  IMAD R151, R55.reuse, 0x56, RZ ;  /* 0x0000005637977824 */ /* 0x040fe200078e02ff */
[CC--:B------:R-:W-:Y:S01]  /*0790*/  LEA R64, P4, R55.reuse, R2.reuse, 0x3 ;  /* 0x0000000237407211 */ /* 0x0c0fe200078818ff */
[----:B------:R-:W-:Y:S01]  /*07a0*/  IMAD R153, R55, 0x58, RZ ;  /* 0x0000005837997824 */ /* 0x000fe200078e02ff */
[-C--:B------:R-:W-:Y:S01]  /*07b0*/  IADD3 R38, P3, R69, R2.reuse, RZ ;  /* 0x0000000245267210 */ /* 0x080fe20007f7e0ff */
[----:B------:R-:W-:Y:S01]  /*07c0*/  IMAD R111, R55, 0x2d, RZ ;  /* 0x0000002d376f7824 */ /* 0x000fe200078e02ff */
[-C--:B------:R-:W-:Y:S01]  /*07d0*/  IADD3 R36, P0, R67, R2.reuse, RZ ;  /* 0x0000000243247210 */ /* 0x080fe20007f1e0ff */
[C---:B------:R-:W-:Y:S01]  /*07e0*/  IMAD R155, R55.reuse, 0x5a, RZ ;  /* 0x0000005a379b7824 */ /* 0x040fe200078e02ff */
[CC--:B------:R-:W-:Y:S01]  /*07f0*/  LEA.HI.X.SX32 R69, R55.reuse, R3.reuse, 0x1, P5 ;  /* 0x0000000337457211 */ /* 0x0c0fe200028f0eff */
        /* <DEDUP_REMOVED lines=37> */
[----:B------:R-:W-:Y:S01]  /*0a50*/  LEA.HI.X.SX32 R91, R105, R3, 0x1, P1 ;  /* 0x00000003695b7211 */ /* 0x000fe200008f0eff */
[----:B------:R-:W-:Y:S01]  /*0a60*/  IMAD R185, R55, 0x78, RZ ;  /* 0x0000007837b97824 */ /* 0x000fe200078e02ff */
[----:B------:R-:W-:Y:S01]  /*0a70*/  IADD3 R118, P1, R165, R2, RZ ;  /* 0x00000002a5767210 */ /* 0x000fe20007f3e0ff */
[C---:B------:R-:W-:Y:S01]  /*0a80*/  IMAD R141, R55.reuse, 0x3d, RZ ;  /* 0x0000003d378d7824 */ /* 0x040fe200078e02ff */
[----:B------:R-:W2:Y:S01]  /*0a90*/  LDG.E.U16 R10, [R10.64] ;  /* 0x000000040a0a7981 */ /* 0x000ea2000c1e1500 */
[----:B------:R-:W-:-:S02]  /*0aa0*/  IMAD R187, R55, 0x7a, RZ ;  /* 0x0000007a37bb7824 */ /* 0x000fc400078e02ff */
[----:B------:R-:W-:Y:S01]  /*0ab0*/  IMAD R189, R55, 0x7c, RZ ;  /* 0x0000007c37bd7824 */ /* 0x000fe200078e02ff */
[-C--:B------:R-:W-:Y:S01]  /*0ac0*/  LEA.HI.X.SX32 R55, R39, R3.reuse, 0x1, P6 ;  /* 0x0000000327377211 */ /* 0x080fe200030f0eff */
[----:B------:R-:W3:Y:S01]  /*0ad0*/  LDG.E.U16 R14, [R14.64] ;  /* 0x000000040e0e7981 */ /* 0x000ee2000c1e1500 */
[-C--:B------:R-:W-:Y:S02]  /*0ae0*/  IADD3 R46, P6, R89, R2.reuse, RZ ;  /* 0x00000002592e7210 */ /* 0x080fe40007fde0ff */
[-C--:B------:R-:W-:Y:S01]  /*0af0*/  LEA.HI.X.SX32 R39, R93, R3.reuse, 0x1, P3 ;  /* 0x000000035d277211 */ /* 0x080fe200018f0eff */
[----:B------:R-:W4:Y:S01]  /*0b00*/  LDG.E.U16 R16, [R16.64] ;  /* 0x0000000410107981 */ /* 0x000f22000c1e1500 */
[-C--:B------:R-:W-:Y:S02]  /*0b10*/  LEA.HI.X.SX32 R47, R57, R3.reuse, 0x1, P6 ;  /* 0x00000003392f7211 */ /* 0x080fe400030f0eff */
[----:B------:R-:W-:Y:S01]  /*0b20*/  IADD3 R60, P6, R105, R2, RZ ;  /* 0x00000002693c7210 */ /* 0x000fe20007fde0ff */
[----:B------:R0:W5:Y:S01]  /*0b30*/  LDG.E.U16 R4, [R4.64] ;  /* 0x0000000404047981 */ /* 0x000162000c1e1500 */
[----:B------:R-:W-:-:S02]  /*0b40*/  LEA.HI.X.SX32 R57, R59, R3, 0x1, P4 ;  /* 0x000000033b397211 */ /* 0x000fc400020f0eff */
[-C--:B------:R-:W-:Y:S01]  /*0b50*/  IADD3 R62, P4, R109, R2.reuse, RZ ;  /* 0x000000026d3e7210 */ /* 0x080fe20007f9e0ff */
[----:B------:R-:W5:Y:S01]  /*0b60*/  LDG.E.U16 R34, [R34.64] ;  /* 0x0000000422227981 */ /* 0x000f62000c1e1500 */
[-C--:B------:R-:W-:Y:S02]  /*0b70*/  LEA.HI.X.SX32 R59, R61, R3.reuse, 0x1, P5 ;  /* 0x000000033d3b7211 */ /* 0x080fe400028f0eff */
[-C--:B------:R-:W-:Y:S01]  /*0b80*/  IADD3 R70, P5, R113, R2.reuse, RZ ;  /* 0x0000000271467210 */ /* 0x080fe20007fbe0ff */
[----:B------:R1:W5:Y:S01]  /*0b90*/  LDG.E.U16 R6, [R6.64] ;  /* 0x0000000406067981 */ /* 0x000362000c1e1500 */
        /* <DEDUP_REMOVED lines=8> */
[----:B------:R-:W5:Y:S01]  /*0c20*/  LDG.E.U16 R50, [R50.64] ;  /* 0x0000000432327981 */ /* 0x000f62000c1e1500 */
[-C--:B------:R-:W-:Y:S02]  /*0c30*/  LEA.HI.X.SX32 R73, R75, R3.reuse, 0x1, P6 ;  /* 0x000000034b497211 */ /* 0x080fe400030f0eff */
[----:B------:R-:W-:Y:S01]  /*0c40*/  IADD3 R78, P6, R135, R2, RZ ;  /* 0x00000002874e7210 */ /* 0x000fe20007fde0ff */
[----:B------:R-:W5:Y:S01]  /*0c50*/  LDG.E.U16 R46, [R46.64] ;  /* 0x000000042e2e7981 */ /* 0x000f62000c1e1500 */
        /* <DEDUP_REMOVED lines=19> */
[-C--:B------:R-:W-:Y:S01]  /*0d90*/  LEA.HI.X.SX32 R103, R101, R3.reuse, 0x1, P2 ;  /* 0x0000000365677211 */ /* 0x080fe200010f0eff */
[----:B------:R0:W5:Y:S01]  /*0da0*/  LDG.E.U16 R30, [R30.64] ;  /* 0x000000041e1e7981 */ /* 0x000162000c1e1500 */
[-C--:B------:R-:W-:Y:S02]  /*0db0*/  IADD3 R96, P4, R157, R2.reuse, RZ ;  /* 0x000000029d607210 */ /* 0x080fe40007f9e0ff */
[-C--:B------:R-:W-:Y:S01]  /*0dc0*/  IADD3 R122, P2, R163, R2.reuse, RZ ;  /* 0x00000002a37a7210 */ /* 0x080fe20007f5e0ff */
[----:B------:R-:W5:Y:S01]  /*0dd0*/  LDG.E.U16 R102, [R102.64] ;  /* 0x0000000466667981 */ /* 0x000f62000c1e1500 */
[----:B------:R-:W-:Y:S02]  /*0de0*/  IADD3 R92, P3, R153, R2, RZ ;  /* 0x00000002995c7210 */ /* 0x000fe40007f7e0ff */
[-C--:B------:R-:W-:Y:S01]  /*0df0*/  LEA.HI.X.SX32 R89, R99, R3.reuse, 0x1, P5 ;  /* 0x0000000363597211 */ /* 0x080fe200028f0eff */
[----:B------:R-:W5:Y:S01]  /*0e00*/  LDG.E.U16 R90, [R90.64] ;  /* 0x000000045a5a7981 */ /* 0x000f62000c1e1500 */
[----:B------:R-:W-:-:S02]  /*0e10*/  LEA.HI.X.SX32 R99, R111, R3, 0x1, P6 ;  /* 0x000000036f637211 */ /* 0x000fc400030f0eff */
[-C--:B------:R-:W-:Y:S01]  /*0e20*/  LEA.HI.X.SX32 R95, R107, R3.reuse, 0x1, P0 ;  /* 0x000000036b5f7211 */ /* 0x080fe200000f0eff */
[----:B------:R-:W5:Y:S01]  /*0e30*/  LDG.E.U16 R26, [R26.64] ;  /* 0x000000041a1a7981 */ /* 0x000f62000c1e1500 */
[-C--:B------:R-:W-:Y:S02]  /*0e40*/  IADD3 R108, P6, R171, R2.reuse, RZ ;  /* 0x00000002ab6c7210 */ /* 0x080fe40007fde0ff */
[-C--:B------:R-:W-:Y:S01]  /*0e50*/  LEA.HI.X.SX32 R97, R113, R3.reuse, 0x1, P4 ;  /* 0x0000000371617211 */ /* 0x080fe200020f0eff */
[----:B------:R-:W5:Y:S01]  /*0e60*/  LDG.E.U16 R54, [R54.64] ;  /* 0x0000000436367981 */ /* 0x000f62000c1e1500 */
[-C--:B------:R-:W-:Y:S02]  /*0e70*/  LEA.HI.X.SX32 R123, R117, R3.reuse, 0x1, P2 ;  /* 0x00000003757b7211 */ /* 0x080fe400010f0eff */
[----:B------:R-:W-:Y:S01]  /*0e80*/  IADD3 R112, P0, R167, R2, RZ ;  /* 0x00000002a7707210 */ /* 0x000fe20007f1e0ff */
[----:B------:R-:W5:Y:S01]  /*0e90*/  LDG.E.U16 R58, [R58.64] ;  /* 0x000000043a3a7981 */ /* 0x000f62000c1e1500 */
[----:B------:R-:W-:-:S02]  /*0ea0*/  LEA.HI.X.SX32 R93, R109, R3, 0x1, P3 ;  /* 0x000000036d5d7211 */ /* 0x000fc400018f0eff */
[-C--:B------:R-:W-:Y:S01]  /*0eb0*/  IADD3 R106, P4, R173, R2.reuse, RZ ;  /* 0x00000002ad6a7210 */ /* 0x080fe20007f9e0ff */
[----:B------:R-:W5:Y:S01]  /*0ec0*/  LDG.E.U16 R122, [R122.64] ;  /* 0x000000047a7a7981 */ /* 0x000f62000c1e1500 */
[-C--:B------:R-:W-:Y:S02]  /*0ed0*/  IADD3 R126, P2, R179, R2.reuse, RZ ;  /* 0x00000002b37e7210 */ /* 0x080fe40007f5e0ff */
[----:B------:R-:W-:Y:S01]  /*0ee0*/  LEA.HI.X.SX32 R119, R119, R3, 0x1, P1 ;  /* 0x0000000377777211 */ /* 0x000fe200008f0eff */
[----:B------:R-:W5:Y:S01]  /*0ef0*/  LDG.E.U16 R76, [R76.64] ;  /* 0x000000044c4c7981 */ /* 0x000f62000c1e1500 */
[-C--:B------:R-:W-:Y:S02]  /*0f00*/  IADD3 R110, P3, R169, R2.reuse, RZ ;  /* 0x00000002a96e7210 */ /* 0x080fe40007f7e0ff */
[-C--:B------:R-:W-:Y:S01]  /*0f10*/  IADD3 R128, P1, R181, R2.reuse, RZ ;  /* 0x00000002b5807210 */ /* 0x080fe20007f3e0ff */
[----:B------:R-:W5:Y:S01]  /*0f20*/  LDG.E.U16 R118, [R118.64] ;  /* 0x0000000476767981 */ /* 0x000f62000c1e1500 */
[----:B------:R-:W-:-:S02]  /*0f30*/  IADD3 R100, P5, R159, R2, RZ ;  /* 0x000000029f647210 */ /* 0x000fc40007fbe0ff */
[-C--:B------:R-:W-:Y:S01]  /*0f40*/  LEA.HI.X.SX32 R109, R127, R3.reuse, 0x1, P6 ;  /* 0x000000037f6d7211 */ /* 0x080fe200030f0eff */
[----:B------:R-:W5:Y:S01]  /*0f50*/  LDG.E.U16 R36, [R36.64] ;  /* 0x0000000424247981 */ /* 0x000f62000c1e1500 */
[-C--:B------:R-:W-:Y:S02]  /*0f60*/  LEA.HI.X.SX32 R113, R121, R3.reuse, 0x1, P0 ;  /* 0x0000000379717211 */ /* 0x080fe400000f0eff */
[-C--:B------:R-:W-:Y:S01]  /*0f70*/  LEA.HI.X.SX32 R107, R129, R3.reuse, 0x1, P4 ;  /* 0x00000003816b7211 */ /* 0x080fe200020f0eff */
[----:B------:R-:W5:Y:S01]  /*0f80*/  LDG.E.U16 R94, [R94.64] ;  /* 0x000000045e5e7981 */ /* 0x000f62000c1e1500 */
[-C--:B------:R-:W-:Y:S02]  /*0f90*/  LEA.HI.X.SX32 R127, R133, R3.reuse, 0x1, P2 ;  /* 0x00000003857f7211 */ /* 0x080fe400010f0eff */
[----:B------:R-:W-:Y:S01]  /*0fa0*/  IADD3 R124, P0, R183, R2, RZ ;  /* 0x00000002b77c7210 */ /* 0x000fe20007f1e0ff */
[----:B------:R-:W5:Y:S01]  /*0fb0*/  LDG.E.U16 R112, [R112.64] ;  /* 0x0000000470707981 */ /* 0x000f62000c1e1500 */
[----:B------:R-:W-:-:S02]  /*0fc0*/  LEA.HI.X.SX32 R111, R125, R3, 0x1, P3 ;  /* 0x000000037d6f7211 */ /* 0x000fc400018f0eff */
[-C--:B------:R-:W-:Y:S01]  /*0fd0*/  LEA.HI.X.SX32 R129, R135, R3.reuse, 0x1, P1 ;  /* 0x0000000387817211 */ /* 0x080fe200008f0eff */
[----:B------:R-:W5:Y:S01]  /*0fe0*/  LDG.E.U16 R126, [R126.64] ;  /* 0x000000047e7e7981 */ /* 0x000f62000c1e1500 */
[----:B------:R-:W-:Y:S02]  /*0ff0*/  LEA.HI.X.SX32 R101, R115, R3, 0x1, P5 ;  /* 0x0000000373657211 */ /* 0x000fe400028f0eff */
[-C--:B------:R-:W-:Y:S01]  /*1000*/  IADD3 R120, P3, R185, R2.reuse, RZ ;  /* 0x00000002b9787210 */ /* 0x080fe20007f7e0ff */
[----:B------:R-:W5:Y:S01]  /*1010*/  LDG.E.U16 R128, [R128.64] ;  /* 0x0000000480807981 */ /* 0x000f62000c1e1500 */
[-C--:B------:R-:W-:Y:S02]  /*1020*/  IADD3 R104, P5, R175, R2.reuse, RZ ;  /* 0x00000002af687210 */ /* 0x080fe40007fbe0ff */
[-C--:B------:R-:W-:Y:S01]  /*1030*/  IADD3 R116, P6, R187, R2.reuse, RZ ;  /* 0x00000002bb747210 */ /* 0x080fe20007fde0ff */
[----:B------:R-:W5:Y:S01]  /*1040*/  LDG.E.U16 R22, [R22.64] ;  /* 0x0000000416167981 */ /* 0x000f62000c1e1500 */
[----:B------:R-:W-:-:S02]  /*1050*/  IADD3 R114, P4, R189, R2, RZ ;  /* 0x00000002bd727210 */ /* 0x000fc40007f9e0ff */
[-C--:B------:R-:W-:Y:S01]  /*1060*/  LEA.HI.X.SX32 R125, R137, R3.reuse, 0x1, P0 ;  /* 0x00000003897d7211 */ /* 0x080fe200000f0eff */
[----:B------:R0:W5:Y:S01]  /*1070*/  LDG.E.U16 R2, [R2.64] ;  /* 0x0000000402027981 */ /* 0x000162000c1e1500 */
[-C--:B------:R-:W-:Y:S02]  /*1080*/  LEA.HI.X.SX32 R121, R139, R3.reuse, 0x1, P3 ;  /* 0x000000038b797211 */ /* 0x080fe400018f0eff */
[-C--:B------:R-:W-:Y:S01]  /*1090*/  LEA.HI.X.SX32 R117, R141, R3.reuse, 0x1, P6 ;  /* 0x000000038d757211 */ /* 0x080fe200030f0eff */
[----:B------:R-:W5:Y:S01]  /*10a0*/  LDG.E.U16 R124, [R124.64] ;  /* 0x000000047c7c7981 */ /* 0x000f62000c1e1500 */
[-C--:B------:R-:W-:Y:S02]  /*10b0*/  LEA.HI.X.SX32 R115, R143, R3.reuse, 0x1, P4 ;  /* 0x000000038f737211 */ /* 0x080fe400020f0eff */
[----:B------:R-:W-:Y:S01]  /*10c0*/  LEA.HI.X.SX32 R105, R131, R3, 0x1, P5 ;  /* 0x0000000383697211 */ /* 0x000fe200028f0eff */
[----:B------:R-:W5:Y:S04]  /*10d0*/  LDG.E.U16 R32, [R32.64] ;  /* 0x0000000420207981 */ /* 0x000f68000c1e1500 */
        /* <DEDUP_REMOVED lines=29> */
[----:B------:R-:W5:Y:S01]  /*12b0*/  LDG.E.U16 R12, [R12.64] ;  /* 0x000000040c0c7981 */ /* 0x000f62000c1e1500 */
[----:B0-----:R-:W-:-:S04]  /*12c0*/  SHF.L.U32 R9, R134, 0x1, RZ ;  /* 0x0000000186097819 */ /* 0x001fc800000006ff */
[C---:B------:R-:W-:Y:S02]  /*12d0*/  LOP3.LUT R3, R9.reuse, 0x10, RZ, 0x3c, !PT ;  /* 0x0000001009037812 */ /* 0x040fe400078e3cff */
[C---:B------:R-:W-:Y:S02]  /*12e0*/  LOP3.LUT R5, R9.reuse, 0x20, RZ, 0x3c, !PT ;  /* 0x0000002009057812 */ /* 0x040fe400078e3cff */
[----:B-1----:R-:W-:Y:S02]  /*12f0*/  LOP3.LUT R7, R9, 0x30, RZ, 0x3c, !PT ;  /* 0x0000003009077812 */ /* 0x002fe400078e3cff */
[----:B------:R-:W-:-:S04]  /*1300*/  MOV R0, 0x1 ;  /* 0x0000000100007802 */ /* 0x000fc80000000f00 */
[----:B------:R-:W-:Y:S02]  /*1310*/  ISETP.LE.AND P0, PT, R0, c[0x0][0x1d0], PT ;  /* 0x0000740000007a0c */ /* 0x000fe40003f03270 */
[----:B------:R-:W-:-:S05]  /*1320*/  MOV R0, 0x3f800000 ;  /* 0x3f80000000007802 */ /* 0x000fca0000000f00 */
[----:B------:R-:W-:Y:S04]  /*1330*/  STL [R1+0xcc], R0 ;  /* 0x0000cc0001007387 */ /* 0x000fe80000100800 */
[----:B--2---:R-:W-:Y:S04]  /*1340*/  STS.U16 [R9+0x1000], R10 ;  /* 0x0010000a09007388 */ /* 0x004fe80000000400 */
[----:B---3--:R-:W-:Y:S04]  /*1350*/  STS.U16 [R9+0x2000], R14 ;  /* 0x0020000e09007388 */ /* 0x008fe80000000400 */
[----:B----4-:R-:W-:Y:S04]  /*1360*/  STS.U16 [R9+0x4000], R16 ;  /* 0x0040001009007388 */ /* 0x010fe80000000400 */
[----:B-----5:R0:W-:Y:S04]  /*1370*/  STS.U16 [R9+0x5000], R4 ;  /* 0x0050000409007388 */ /* 0x0201e80000000400 */
[----:B------:R-:W-:Y:S04]  /*1380*/  STS.U16 [R9+0x3000], R34 ;  /* 0x0030002209007388 */ /* 0x000fe80000000400 */
[----:B------:R1:W-:Y:S04]  /*1390*/  STS.U16 [R9+0x6000], R6 ;  /* 0x0060000609007388 */ /* 0x0003e80000000400 */
[----:B------:R-:W-:Y:S01]  /*13a0*/  STS.U16 [R9+0x7000], R8 ;  /* 0x0070000809007388 */ /* 0x000fe20000000400 */
[----:B0-----:R-:W-:-:S02]  /*13b0*/  MOV R4, 0x3f800000 ;  /* 0x3f80000000047802 */ /* 0x001fc40000000f00 */
[----:B-1----:R-:W-:-:S05]  /*13c0*/  MOV R6, 0x3f800000 ;  /* 0x3f80000000067802 */ /* 0x002fca0000000f00 */
[----:B------:R-:W-:Y:S01]  /*13d0*/  STL [R1+0xc8], R6 ;  /* 0x0000c80601007387 */ /* 0x000fe20000100800 */
[C---:B------:R-:W-:Y:S01]  /*13e0*/  LOP3.LUT R11, R9.reuse, 0x70, RZ, 0x3c, !PT ;  /* 0x00000070090b7812 */ /* 0x040fe200078e3cff */
[----:B------:R-:W-:Y:S01]  /*13f0*/  CS2R R140, SRZ ;  /* 0x00000000008c7805 */ /* 0x000fe2000001ff00 */
[----:B------:R-:W-:Y:S01]  /*1400*/  MOV R0, 0xff800000 ;  /* 0xff80000000007802 */ /* 0x000fe20000000f00 */
[----:B------:R-:W-:Y:S01]  /*1410*/  CS2R R142, SRZ ;  /* 0x00000000008e7805 */ /* 0x000fe2000001ff00 */
[----:B------:R-:W-:Y:S01]  /*1420*/  CS2R R14, SRZ ;  /* 0x00000000000e7805 */ /* 0x000fe2000001ff00 */
[----:B------:R-:W-:Y:S01]  /*1430*/  SHF.L.U32 R31, R130, 0x1, RZ ;  /* 0x00000001821f7819 */ /* 0x000fe200000006ff */
[----:B------:R-:W-:Y:S04]  /*1440*/  STS.U16 [R9], R2 ;  /* 0x0000000209007388 */ /* 0x000fe80000000400 */
[----:B------:R-:W-:Y:S04]  /*1450*/  STS.U16 [R3+0x200], R68 ;  /* 0x0002004403007388 */ /* 0x000fe80000000400 */
[----:B------:R-:W-:Y:S04]  /*1460*/  STS.U16 [R3+0x1200], R50 ;  /* 0x0012003203007388 */ /* 0x000fe80000000400 */
[----:B------:R-:W-:Y:S04]  /*1470*/  STS.U16 [R3+0x2200], R46 ;  /* 0x0022002e03007388 */ /* 0x000fe80000000400 */
[----:B------:R-:W-:Y:S04]  /*1480*/  STS.U16 [R3+0x3200], R72 ;  /* 0x0032004803007388 */ /* 0x000fe80000000400 */
[----:B------:R-:W-:Y:S04]  /*1490*/  STS.U16 [R3+0x4200], R24 ;  /* 0x0042001803007388 */ /* 0x000fe80000000400 */
[----:B------:R-:W-:Y:S04]  /*14a0*/  STS.U16 [R3+0x5200], R102 ;  /* 0x0052006603007388 */ /* 0x000fe80000000400 */
[----:B------:R-:W-:Y:S04]  /*14b0*/  STS.U16 [R3+0x6200], R122 ;  /* 0x0062007a03007388 */ /* 0x000fe80000000400 */
[----:B------:R0:W-:Y:S04]  /*14c0*/  STS.U16 [R3+0x7200], R126 ;  /* 0x0072007e03007388 */ /* 0x0001e80000000400 */
[----:B------:R-:W-:Y:S04]  /*14d0*/  STS.U16 [R5+0x400], R66 ;  /* 0x0004004205007388 */ /* 0x000fe80000000400 */
[----:B------:R-:W-:Y:S01]  /*14e0*/  STS.U16 [R5+0x1400], R20 ;  /* 0x0014001405007388 */ /* 0x000fe20000000400 */
[----:B0-----:R-:W-:-:S03]  /*14f0*/  LOP3.LUT R3, R9, 0x40, RZ, 0x3c, !PT ;  /* 0x0000004009037812 */ /* 0x001fc600078e3cff */
[----:B------:R-:W-:Y:S04]  /*1500*/  STS.U16 [R5+0x2400], R56 ;  /* 0x0024003805007388 */ /* 0x000fe80000000400 */
[----:B------:R-:W-:Y:S04]  /*1510*/  STS.U16 [R5+0x3400], R74 ;  /* 0x0034004a05007388 */ /* 0x000fe80000000400 */
[----:B------:R-:W-:Y:S04]  /*1520*/  STS.U16 [R5+0x4400], R30 ;  /* 0x0044001e05007388 */ /* 0x000fe80000000400 */
[----:B------:R-:W-:Y:S04]  /*1530*/  STS.U16 [R5+0x5400], R90 ;  /* 0x0054005a05007388 */ /* 0x000fe80000000400 */
[----:B------:R-:W-:Y:S04]  /*1540*/  STS.U16 [R5+0x6400], R118 ;  /* 0x0064007605007388 */ /* 0x000fe80000000400 */
[----:B------:R0:W-:Y:S04]  /*1550*/  STS.U16 [R5+0x7400], R128 ;  /* 0x0074008005007388 */ /* 0x0001e80000000400 */
[----:B------:R-:W-:Y:S01]  /*1560*/  STS.U16 [R7+0x600], R26 ;  /* 0x0006001a07007388 */ /* 0x000fe20000000400 */
[----:B0-----:R-:W-:-:S03]  /*1570*/  LOP3.LUT R5, R9, 0x50, RZ, 0x3c, !PT ;  /* 0x0000005009057812 */ /* 0x001fc600078e3cff */
[----:B------:R-:W-:Y:S04]  /*1580*/  STS.U16 [R7+0x1600], R54 ;  /* 0x0016003607007388 */ /* 0x000fe80000000400 */
        /* <DEDUP_REMOVED lines=21> */
[----:B------:R0:W-:Y:S02]  /*16e0*/  STS.U16 [R5+0x7a00], R116 ;  /* 0x007a007405007388 */ /* 0x0001e40000000400 */
[----:B0-----:R-:W-:-:S05]  /*16f0*/  MOV R5, 0x3f800000 ;  /* 0x3f80000000057802 */ /* 0x001fca0000000f00 */
[----:B------:R-:W-:Y:S04]  /*1700*/  STL [R1+0xc4], R5 ;  /* 0x0000c40501007387 */ /* 0x000fe80000100800 */
[----:B------:R-:W-:Y:S04]  /*1710*/  STL [R1+0x80], RZ ;  /* 0x000080ff01007387 */ /* 0x000fe80000100800 */
[----:B------:R0:W-:Y:S04]  /*1720*/  STL [R1+0xc0], R4 ;  /* 0x0000c00401007387 */ /* 0x0001e80000100800 */
[----:B------:R-:W-:Y:S04]  /*1730*/  STL [R1+0x84], RZ ;  /* 0x000084ff01007387 */ /* 0x000fe80000100800 */
        /* <DEDUP_REMOVED lines=31> */
[----:B------:R-:W-:Y:S01]  /*1930*/  STL [R1+0xa4], RZ ;  /* 0x0000a4ff01007387 */ /* 0x000fe20000100800 */
[----:B------:R-:W-:-:S03]  /*1940*/  LOP3.LUT R7, R9, 0x60, RZ, 0x3c, !PT ;  /* 0x0000006009077812 */ /* 0x000fc600078e3cff */
[----:B------:R-:W-:Y:S04]  /*1950*/  STL [R1+0xa8], RZ ;  /* 0x0000a8ff01007387 */ /* 0x000fe80000100800 */
[----:B------:R-:W-:Y:S04]  /*1960*/  STL [R1+0xac], RZ ;  /* 0x0000acff01007387 */ /* 0x000fe80000100800 */
[----:B------:R-:W-:Y:S04]  /*1970*/  STL [R1+0x10], RZ ;  /* 0x000010ff01007387 */ /* 0x000fe80000100800 */
[----:B------:R-:W-:Y:S04]  /*1980*/  STL [R1+0x14], RZ ;  /* 0x000014ff01007387 */ /* 0x000fe80000100800 */
[----:B------:R-:W-:Y:S04]  /*1990*/  STL [R1+0x18], RZ ;  /* 0x000018ff01007387 */ /* 0x000fe80000100800 */
[----:B------:R-:W-:Y:S04]  /*19a0*/  STL [R1+0x1c], RZ ;  /* 0x00001cff01007387 */ /* 0x000fe80000100800 */
[----:B------:R-:W-:Y:S04]  /*19b0*/  STL [R1], RZ ;  /* 0x000000ff01007387 */ /* 0x000fe80000100800 */
[----:B------:R-:W-:Y:S04]  /*19c0*/  STL [R1+0x4], RZ ;  /* 0x000004ff01007387 */ /* 0x000fe80000100800 */
        /* <DEDUP_REMOVED lines=16> */
[----:B------:R-:W-:Y:S01]  /*1ad0*/  STL [R1+0xc], RZ ;  /* 0x00000cff01007387 */ /* 0x000fe20000100800 */
[----:B------:R-:W-:Y:S01]  /*1ae0*/  MOV R24, 0xff800000 ;  /* 0xff80000000187802 */ /* 0x000fe20000000f00 */
[----:B------:R-:W-:Y:S01]  /*1af0*/  CS2R R92, SRZ ;  /* 0x00000000005c7805 */ /* 0x000fe2000001ff00 */
[----:B------:R-:W-:Y:S01]  /*1b00*/  MOV R3, 0xff800000 ;  /* 0xff80000000037802 */ /* 0x000fe20000000f00 */
[----:B------:R2:W-:Y:S01]  /*1b10*/  STS.U16 [R11+0x7e00], R12 ;  /* 0x007e000c0b007388 */ /* 0x0005e20000000400 */
[----:B------:R-:W-:Y:S01]  /*1b20*/  MOV R2, 0xff800000 ;  /* 0xff80000000027802 */ /* 0x000fe20000000f00 */
[----:B------:R-:W-:Y:S01]  /*1b30*/  CS2R R94, SRZ ;  /* 0x00000000005e7805 */ /* 0x000fe2000001ff00 */
[----:B0-----:R-:W-:Y:S01]  /*1b40*/  CS2R R4, SRZ ;  /* 0x0000000000047805 */ /* 0x001fe2000001ff00 */
[----:B-1----:R-:W-:Y:S01]  /*1b50*/  CS2R R6, SRZ ;  /* 0x0000000000067805 */ /* 0x002fe2000001ff00 */
[----:B------:R-:W-:Y:S01]  /*1b60*/  CS2R R72, SRZ ;  /* 0x0000000000487805 */ /* 0x000fe2000001ff00 */
[----:B------:R-:W-:Y:S01]  /*1b70*/  CS2R R74, SRZ ;  /* 0x00000000004a7805 */ /* 0x000fe2000001ff00 */
[----:B--2---:R-:W-:Y:S01]  /*1b80*/  CS2R R12, SRZ ;  /* 0x00000000000c7805 */ /* 0x004fe2000001ff00 */
[----:B------:R-:W-:Y:S05]  /*1b90*/  @!P0 BRA `(.L_x_0) ;  /* 0x0000814000008947 */ /* 0x000fea0003800000 */
[C---:B------:R-:W-:Y:S01]  /*1ba0*/  LOP3.LUT R0, R130.reuse, 0xc0, RZ, 0xc0, !PT ;  /* 0x000000c082007812 */ /* 0x040fe200078ec0ff */
[----:B------:R-:W-:Y:S01]  /*1bb0*/  CS2R R140, SRZ ;  /* 0x00000000008c7805 */ /* 0x000fe2000001ff00 */
[----:B------:R-:W-:Y:S01]  /*1bc0*/  LOP3.LUT R8, R130, 0x7, RZ, 0xc0, !PT ;  /* 0x0000000782087812 */ /* 0x000fe200078ec0ff */
[----:B------:R-:W-:Y:S01]  /*1bd0*/  CS2R R142, SRZ ;  /* 0x00000000008e7805 */ /* 0x000fe2000001ff00 */
[----:B------:R-:W-:Y:S01]  /*1be0*/  SHF.R.U32.HI R0, RZ, 0x2, R0 ;  /* 0x00000002ff007819 */ /* 0x000fe20000011600 */
[----:B------:R-:W-:Y:S01]  /*1bf0*/  CS2R R92, SRZ ;  /* 0x00000000005c7805 */ /* 0x000fe2000001ff00 */
[----:B------:R-:W-:Y:S01]  /*1c00*/  LOP3.LUT R3, R31, 0x10, RZ, 0xc0, !PT ;  /* 0x000000101f037812 */ /* 0x000fe200078ec0ff */
[C---:B------:R-:W-:Y:S01]  /*1c10*/  IMAD R4, R8.reuse, 0x210, RZ ;  /* 0x0000021008047824 */ /* 0x040fe200078e02ff */
[----:B------:R-:W-:Y:S01]  /*1c20*/  LOP3.LUT R2, R9, R0, RZ, 0x3c, !PT ;  /* 0x0000000009027212 */ /* 0x000fe200078e3cff */
[C---:B------:R-:W-:Y:S01]  /*1c30*/  IMAD R244, R8.reuse, 0x90, RZ ;  /* 0x0000009008f47824 */ /* 0x040fe200078e02ff */
[--C-:B------:R-:W-:Y:S01]  /*1c40*/  SHF.R.U32.HI R0, RZ, 0x6, R130.reuse ;  /* 0x00000006ff007819 */ /* 0x100fe20000011682 */
[----:B------:R-:W-:Y:S01]  /*1c50*/  IMAD R245, R8, 0x110, RZ ;  /* 0x0000011008f57824 */ /* 0x000fe200078e02ff */
[----:B------:R-:W-:Y:S01]  /*1c60*/  LOP3.LUT R3, R3, 0xe0, R130, 0xf8, !PT ;  /* 0x000000e003037812 */ /* 0x000fe200078ef882 */
[----:B------:R-:W-:Y:S01]  /*1c70*/  CS2R R94, SRZ ;  /* 0x00000000005e7805 */ /* 0x000fe2000001ff00 */
[----:B------:R-:W-:Y:S01]  /*1c80*/  SGXT.U32 R0, R0, 0x2 ;  /* 0x000000020000781a */ /* 0x000fe20000000000 */
[----:B------:R-:W-:Y:S01]  /*1c90*/  CS2R R72, SRZ ;  /* 0x0000000000487805 */ /* 0x000fe2000001ff00 */
[----:B------:R-:W-:Y:S01]  /*1ca0*/  LOP3.LUT R16, R4, R3, RZ, 0x3c, !PT ;  /* 0x0000000304107212 */ /* 0x000fe200078e3cff */
[----:B------:R-:W-:Y:S01]  /*1cb0*/  CS2R R74, SRZ ;  /* 0x00000000004a7805 */ /* 0x000fe2000001ff00 */
[----:B------:R-:W-:Y:S01]  /*1cc0*/  LOP3.LUT R7, R130, 0x7f, RZ, 0xc0, !PT ;  /* 0x0000007f82077812 */ /* 0x000fe200078ec0ff */
[----:B------:R-:W-:Y:S01]  /*1cd0*/  IMAD R6, R0, c[0x0][0x1a4], RZ ;  /* 0x0000690000067a24 */ /* 0x000fe200078e02ff */
[----:B------:R-:W-:Y:S01]  /*1ce0*/  LOP3.LUT P0, RZ, R130, 0x80, RZ, 0xc0, !PT ;  /* 0x0000008082ff7812 */ /* 0x000fe2000780c0ff */
[----:B------:R-:W-:Y:S01]  /*1cf0*/  IMAD R0, R132, c[0x0][0x1a0], RZ ;  /* 0x0000680084007a24 */ /* 0x000fe200078e02ff */
[----:B------:R-:W-:Y:S01]  /*1d00*/  LOP3.LUT R4, R130, 0x3f, RZ, 0xc0, !PT ;  /* 0x0000003f82047812 */ /* 0x000fe200078ec0ff */
[C---:B------:R-:W-:Y:S01]  /*1d10*/  IMAD R14, R7.reuse, c[0x0][0x1b4], RZ ;  /* 0x00006d00070e7a24 */ /* 0x040fe200078e02ff */
[----:B------:R-:W-:-:S02]  /*1d20*/  SHF.L.U32 R246, R7, 0x1, RZ ;  /* 0x0000000107f67819 */ /* 0x000fc400000006ff */
[----:B------:R-:W-:Y:S01]  /*1d30*/  SEL R3, RZ, 0x110, !P0 ;  /* 0x00000110ff037807 */ /* 0x000fe20004000000 */
[----:B------:R-:W-:Y:S01]  /*1d40*/  IMAD R5, R4, c[0x0][0x1a8], RZ ;  /* 0x00006a0004057a24 */ /* 0x000fe200078e02ff */
[----:B------:R-:W-:Y:S02]  /*1d50*/  MOV R30, c[0x0][0x1a4] ;  /* 0x00006900001e7a02 */ /* 0x000fe40000000f00 */
[----:B------:R-:W-:Y:S01]  /*1d60*/  LOP3.LUT R246, R3, R246, RZ, 0x3c, !PT ;  /* 0x000000f603f67212 */ /* 0x000fe200078e3cff */
[----:B------:R-:W-:Y:S01]  /*1d70*/  IMAD R3, R132, c[0x0][0x1b0], RZ ;  /* 0x00006c0084037a24 */ /* 0x000fe200078e02ff */
[----:B------:R-:W-:Y:S02]  /*1d80*/  SHF.L.U32 R4, R0, 0x1, RZ ;  /* 0x0000000100047819 */ /* 0x000fe400000006ff */
[C---:B------:R-:W-:Y:S01]  /*1d90*/  SHF.L.U32 R7, R5.reuse, 0x1, RZ ;  /* 0x0000000105077819 */ /* 0x040fe200000006ff */
[----:B------:R-:W-:Y:S01]  /*1da0*/  IMAD.HI R5, R5, 0x2, RZ ;  /* 0x0000000205057827 */ /* 0x000fe200078e02ff */
[----:B------:R-:W-:-:S02]  /*1db0*/  LEA R9, R30, R6, 0x2 ;  /* 0x000000061e097211 */ /* 0x000fc400078e10ff */
[----:B------:R-:W-:Y:S02]  /*1dc0*/  SHF.L.U32 R12, R3, 0x1, RZ ;  /* 0x00000001030c7819 */ /* 0x000fe400000006ff */
[C---:B------:R-:W-:Y:S01]  /*1dd0*/  SHF.L.U32 R13, R14.reuse, 0x1, RZ ;  /* 0x000000010e0d7819 */ /* 0x040fe200000006ff */
[----:B------:R-:W-:Y:S01]  /*1de0*/  IMAD.HI R14, R14, 0x2, RZ ;  /* 0x000000020e0e7827 */ /* 0x000fe200078e02ff */
[----:B------:R-:W-:Y:S02]  /*1df0*/  IADD3 R28, P0, P1, R7, c[0x0][0x168], R4 ;  /* 0x00005a00071c7a10 */ /* 0x000fe4000791e004 */
[----:B------:R-:W-:Y:S01]  /*1e00*/  LEA R10, R30, R9, 0x2 ;  /* 0x000000091e0a7211 */ /* 0x000fe200078e10ff */
[----:B------:R-:W-:Y:S01]  /*1e10*/  IMAD.HI R4, R0, 0x2, RZ ;  /* 0x0000000200047827 */ /* 0x000fe200078e02ff */
[----:B------:R-:W-:Y:S02]  /*1e20*/  IADD3 R26, P2, P3, R13, c[0x0][0x170], R12 ;  /* 0x00005c000d1a7a10 */ /* 0x000fe40007b5e00c */
[----:B------:R-:W-:-:S02]  /*1e30*/  SHF.R.U32.HI R13, RZ, 0x7, R130 ;  /* 0x00000007ff0d7819 */ /* 0x000fc40000011682 */
[----:B------:R-:W-:Y:S02]  /*1e40*/  IADD3.X R29, R5, c[0x0][0x16c], R4, P0, P1 ;  /* 0x00005b00051d7a10 */ /* 0x000fe400007e2404 */
[----:B------:R-:W-:Y:S02]  /*1e50*/  LEA R18, P1, R6, R28, 0x1 ;  /* 0x0000001c06127211 */ /* 0x000fe400078208ff */
[----:B------:R-:W-:Y:S02]  /*1e60*/  LEA R11, R30, R10, 0x2 ;  /* 0x0000000a1e0b7211 */ /* 0x000fe400078e10ff */
[----:B------:R-:W-:Y:S01]  /*1e70*/  SGXT.U32 R0, R13, 0x1 ;  /* 0x000000010d00781a */ /* 0x000fe20000000000 */
[----:B------:R-:W-:Y:S01]  /*1e80*/  IMAD.HI R13, R3, 0x2, RZ ;  /* 0x00000002030d7827 */ /* 0x000fe200078e02ff */
[----:B------:R-:W-:Y:S02]  /*1e90*/  LEA.HI.X.SX32 R19, R6, R29, 0x1, P1 ;  /* 0x0000001d06137211 */ /* 0x000fe400008f0eff */
[----:B------:R-:W-:-:S02]  /*1ea0*/  LEA R7, R30, R11, 0x2 ;  /* 0x0000000b1e077211 */ /* 0x000fc400078e10ff */
[----:B------:R-:W-:Y:S01]  /*1eb0*/  SHF.L.U32 R15, R130, 0x8, RZ ;  /* 0x00000008820f7819 */ /* 0x000fe200000006ff */
[----:B------:R0:W-:Y:S01]  /*1ec0*/  STL.64 [R1+0x2c8], R18 ;  /* 0x0002c81201007387 */ /* 0x0001e20000100a00 */
[----:B------:R-:W-:Y:S02]  /*1ed0*/  IADD3.X R27, R14, c[0x0][0x174], R13, P2, P3 ;  /* 0x00005d000e1b7a10 */ /* 0x000fe400017e640d */
[C---:B------:R-:W-:Y:S02]  /*1ee0*/  LEA R12, R30.reuse, R7, 0x2 ;  /* 0x000000071e0c7211 */ /* 0x040fe400078e10ff */
[----:B------:R-:W-:Y:S02]  /*1ef0*/  LEA R20, P2, R9, R28, 0x1 ;  /* 0x0000001c09147211 */ /* 0x000fe400078408ff */
[----:B------:R-:W-:Y:S02]  /*1f00*/  LOP3.LUT R15, R15, 0x1000, RZ, 0xc0, !PT ;  /* 0x000010000f0f7812 */ /* 0x000fe400078ec0ff */
[----:B------:R-:W-:-:S02]  /*1f10*/  LEA R3, R30, R12, 0x2 ;  /* 0x0000000c1e037211 */ /* 0x000fc400078e10ff */
[-C--:B------:R-:W-:Y:S02]  /*1f20*/  LEA.HI.X.SX32 R21, R9, R29.reuse, 0x1, P2 ;  /* 0x0000001d09157211 */ /* 0x080fe400010f0eff */
[----:B0-----:R-:W-:Y:S02]  /*1f30*/  LEA R18, P1, R10, R28, 0x1 ;  /* 0x0000001c0a127211 */ /* 0x001fe400078208ff */
[----:B------:R-:W-:Y:S01]  /*1f40*/  IADD3 R247, R15, R16, RZ ;  /* 0x000000100ff77210 */ /* 0x000fe20007ffe0ff */
[----:B------:R-:W-:Y:S01]  /*1f50*/  IMAD R15, R0, c[0x0][0x1b8], RZ ;  /* 0x00006e00000f7a24 */ /* 0x000fe200078e02ff */
[----:B------:R-:W-:Y:S01]  /*1f60*/  LEA.HI.X.SX32 R19, R10, R29, 0x1, P1 ;  /* 0x0000001d0a137211 */ /* 0x000fe200008f0eff */
[----:B------:R0:W-:Y:S01]  /*1f70*/  STL.64 [R1+0x2c0], R20 ;  /* 0x0002c01401007387 */ /* 0x0001e20000100a00 */
[C---:B------:R-:W-:Y:S02]  /*1f80*/  LEA R0, R30.reuse, R3, 0x2 ;  /* 0x000000031e007211 */ /* 0x040fe400078e10ff */
[----:B------:R-:W-:Y:S01]  /*1f90*/  MOV R32, c[0x0][0x1b8] ;  /* 0x00006e0000207a02 */ /* 0x000fe20000000f00 */
[----:B------:R1:W-:Y:S01]  /*1fa0*/  STL.64 [R1+0x2b8], R18 ;  /* 0x0002b81201007387 */ /* 0x0003e20000100a00 */
[----:B------:R-:W-:-:S02]  /*1fb0*/  LEA R4, R30, R0, 0x2 ;  /* 0x000000001e047211 */ /* 0x000fc400078e10ff */
[----:B------:R-:W-:Y:S02]  /*1fc0*/  LEA R13, R32, R15, 0x1 ;  /* 0x0000000f200d7211 */ /* 0x000fe400078e08ff */
[----:B------:R-:W-:Y:S02]  /*1fd0*/  LEA R5, R30, R4, 0x2 ;  /* 0x000000041e057211 */ /* 0x000fe400078e10ff */
[----:B------:R-:W-:Y:S02]  /*1fe0*/  LEA R14, R32, R13, 0x1 ;  /* 0x0000000d200e7211 */ /* 0x000fe400078e08ff */
[-C--:B0-----:R-:W-:Y:S02]  /*1ff0*/  LEA R20, P2, R7, R28.reuse, 0x1 ;  /* 0x0000001c07147211 */ /* 0x081fe400078408ff */
[----:B------:R-:W-:Y:S02]  /*2000*/  LEA R6, R30, R5, 0x2 ;  /* 0x000000051e067211 */ /* 0x000fe400078e10ff */
[----:B-1----:R-:W-:-:S02]  /*2010*/  LEA R18, P1, R11, R28, 0x1 ;  /* 0x0000001c0b127211 */ /* 0x002fc400078208ff */
[-C--:B------:R-:W-:Y:S02]  /*2020*/  LEA.HI.X.SX32 R21, R7, R29.reuse, 0x1, P2 ;  /* 0x0000001d07157211 */ /* 0x080fe400010f0eff */
[-C--:B------:R-:W-:Y:S02]  /*2030*/  LEA.HI.X.SX32 R19, R11, R29.reuse, 0x1, P1 ;  /* 0x0000001d0b137211 */ /* 0x080fe400008f0eff */
[C---:B------:R-:W-:Y:S02]  /*2040*/  LEA R22, P2, R3.reuse, R28, 0x1 ;  /* 0x0000001c03167211 */ /* 0x040fe400078408ff */
[C---:B------:R-:W-:Y:S01]  /*2050*/  LEA R9, R30.reuse, R6, 0x2 ;  /* 0x000000061e097211 */ /* 0x040fe200078e10ff */
[----:B------:R-:W-:Y:S01]  /*2060*/  STL.64 [R1+0x2b0], R18 ;  /* 0x0002b01201007387 */ /* 0x000fe20000100a00 */
[----:B------:R-:W-:Y:S02]  /*2070*/  LEA.HI.X.SX32 R23, R3, R29, 0x1, P2 ;  /* 0x0000001d03177211 */ /* 0x000fe400010f0eff */
[----:B------:R-:W-:Y:S01]  /*2080*/  LEA R10, R30, R9, 0x2 ;  /* 0x000000091e0a7211 */ /* 0x000fe200078e10ff */
[----:B------:R0:W-:Y:S01]  /*2090*/  STL.64 [R1+0x2a8], R20 ;  /* 0x0002a81401007387 */ /* 0x0001e20000100a00 */
[----:B------:R-:W-:-:S02]  /*20a0*/  LEA R24, P2, R4, R28, 0x1 ;  /* 0x0000001c04187211 */ /* 0x000fc400078408ff */
[----:B------:R-:W-:Y:S02]  /*20b0*/  LEA R11, R30, R10, 0x2 ;  /* 0x0000000a1e0b7211 */ /* 0x000fe400078e10ff */
[----:B------:R-:W-:Y:S02]  /*20c0*/  LEA.HI.X.SX32 R25, R4, R29, 0x1, P2 ;  /* 0x0000001d04197211 */ /* 0x000fe400010f0eff */
[----:B------:R-:W-:Y:S02]  /*20d0*/  LEA R7, R30, R11, 0x2 ;  /* 0x0000000b1e077211 */ /* 0x000fe400078e10ff */
[----:B------:R-:W-:Y:S02]  /*20e0*/  LEA R36, P2, R6, R28, 0x1 ;  /* 0x0000001c06247211 */ /* 0x000fe400078408ff */
[----:B------:R-:W-:Y:S02]  /*20f0*/  LEA R16, R32, R14, 0x1 ;  /* 0x0000000e20107211 */ /* 0x000fe400078e08ff */
[----:B0-----:R-:W-:-:S02]  /*2100*/  LEA R20, P1, R12, R28, 0x1 ;  /* 0x0000001c0c147211 */ /* 0x001fc400078208ff */
[-C--:B------:R-:W-:Y:S02]  /*2110*/  LEA.HI.X.SX32 R37, R6, R29.reuse, 0x1, P2 ;  /* 0x0000001d06257211 */ /* 0x080fe400010f0eff */
[----:B------:R-:W-:Y:S02]  /*2120*/  LEA.HI.X.SX32 R21, R12, R29, 0x1, P1 ;  /* 0x0000001d0c157211 */ /* 0x000fe400008f0eff */
[----:B------:R-:W-:Y:S02]  /*2130*/  LEA R12, R30, R7, 0x2 ;  /* 0x000000071e0c7211 */ /* 0x000fe400078e10ff */
[----:B------:R-:W-:Y:S01]  /*2140*/  LEA R17, R32, R16, 0x1 ;  /* 0x0000001020117211 */ /* 0x000fe200078e08ff */
[----:B------:R0:W-:Y:S01]  /*2150*/  STL.64 [R1+0x2a0], R20 ;  /* 0x0002a01401007387 */ /* 0x0001e20000100a00 */
[----:B------:R-:W-:Y:S02]  /*2160*/  LEA R3, R30, R12, 0x2 ;  /* 0x0000000c1e037211 */ /* 0x000fe400078e10ff */
[----:B------:R-:W-:Y:S01]  /*2170*/  LEA R18, R32, R17, 0x1 ;  /* 0x0000001120127211 */ /* 0x000fe200078e08ff */
[----:B------:R1:W-:Y:S01]  /*2180*/  STL.64 [R1+0x298], R22 ;  /* 0x0002981601007387 */ /* 0x0003e20000100a00 */
[----:B------:R-:W-:-:S02]  /*2190*/  LEA R34, P0, R15, R26, 0x1 ;  /* 0x0000001a0f227211 */ /* 0x000fc400078008ff */
[----:B------:R-:W-:Y:S02]  /*21a0*/  LEA R19, R32, R18, 0x1 ;  /* 0x0000001220137211 */ /* 0x000fe400078e08ff */
[----:B------:R-:W-:Y:S02]  /*21b0*/  LEA.HI.X.SX32 R35, R15, R27, 0x1, P0 ;  /* 0x0000001b0f237211 */ /* 0x000fe400000f0eff */
[--C-:B------:R-:W-:Y:S02]  /*21c0*/  LOP3.LUT R244, R244, 0x30, R31.reuse, 0x78, !PT ;  /* 0x00000030f4f47812 */ /* 0x100fe400078e781f */
[----:B0-----:R-:W-:Y:S02]  /*21d0*/  LEA R20, R32, R19, 0x1 ;  /* 0x0000001320147211 */ /* 0x001fe400078e08ff */
[----:B------:R-:W-:Y:S02]  /*21e0*/  LOP3.LUT R245, R245, 0x30, R31, 0x78, !PT ;  /* 0x00000030f5f57812 */ /* 0x000fe400078e781f */
[----:B-1----:R-:W-:-:S02]  /*21f0*/  LEA R22, P1, R0, R28, 0x1 ;  /* 0x0000001c00167211 */ /* 0x002fc400078208ff */
[----:B------:R-:W-:Y:S02]  /*2200*/  LEA R21, R32, R20, 0x1 ;  /* 0x0000001420157211 */ /* 0x000fe400078e08ff */
[----:B------:R-:W-:Y:S02]  /*2210*/  LEA.HI.X.SX32 R23, R0, R29, 0x1, P1 ;  /* 0x0000001d00177211 */ /* 0x000fe400008f0eff */
[----:B------:R-:W-:Y:S02]  /*2220*/  LEA R0, R30, R3, 0x2 ;  /* 0x000000031e007211 */ /* 0x000fe400078e10ff */
[----:B------:R-:W-:Y:S01]  /*2230*/  LOP3.LUT R8, R246, 0x20, RZ, 0x3c, !PT ;  /* 0x00000020f6087812 */ /* 0x000fe200078e3cff */
[----:B------:R0:W-:Y:S01]  /*2240*/  STL.64 [R1+0x290], R22 ;  /* 0x0002901601007387 */ /* 0x0001e20000100a00 */
[----:B------:R-:W-:Y:S02]  /*2250*/  LEA R4, R30, R0, 0x2 ;  /* 0x000000001e047211 */ /* 0x000fe400078e10ff */
[----:B------:R-:W-:Y:S01]  /*2260*/  MOV R252, 0xff800000 ;  /* 0xff80000000fc7802 */ /* 0x000fe20000000f00 */
[----:B------:R1:W-:Y:S01]  /*2270*/  STL.64 [R1+0x288], R24 ;  /* 0x0002881801007387 */ /* 0x0003e20000100a00 */
[----:B------:R-:W-:-:S02]  /*2280*/  LOP3.LUT R8, R245, 0x40, RZ, 0x3c, !PT ;  /* 0x00000040f5087812 */ /* 0x000fc400078e3cff */
[C---:B0-----:R-:W-:Y:S02]  /*2290*/  LEA R22, R32.reuse, R21, 0x1 ;  /* 0x0000001520167211 */ /* 0x041fe400078e08ff */
[C---:B-1----:R-:W-:Y:S02]  /*22a0*/  LEA R24, P1, R5.reuse, R28, 0x1 ;  /* 0x0000001c05187211 */ /* 0x042fe400078208ff */
[----:B------:R-:W-:Y:S02]  /*22b0*/  LEA R23, R32, R22, 0x1 ;  /* 0x0000001620177211 */ /* 0x000fe400078e08ff */
[-C--:B------:R-:W-:Y:S02]  /*22c0*/  LEA.HI.X.SX32 R25, R5, R29.reuse, 0x1, P1 ;  /* 0x0000001d05197211 */ /* 0x080fe400008f0eff */
[C---:B------:R-:W-:Y:S02]  /*22d0*/  LEA R38, P1, R9.reuse, R28, 0x1 ;  /* 0x0000001c09267211 */ /* 0x040fe400078208ff */
[----:B------:R-:W-:Y:S01]  /*22e0*/  LEA R5, R30, R4, 0x2 ;  /* 0x000000041e057211 */ /* 0x000fe200078e10ff */
[----:B------:R0:W-:Y:S01]  /*22f0*/  STL.64 [R1+0x280], R24 ;  /* 0x0002801801007387 */ /* 0x0001e20000100a00 */
[----:B------:R-:W-:-:S02]  /*2300*/  LEA.HI.X.SX32 R39, R9, R29, 0x1, P1 ;  /* 0x0000001d09277211 */ /* 0x000fc400008f0eff */
[C---:B------:R-:W-:Y:S01]  /*2310*/  LEA R40, P1, R11.reuse, R28, 0x1 ;  /* 0x0000001c0b287211 */ /* 0x040fe200078208ff */
[----:B------:R1:W-:Y:S01]  /*2320*/  STL.64 [R1+0x278], R36 ;  /* 0x0002782401007387 */ /* 0x0003e20000100a00 */
[C---:B------:R-:W-:Y:S02]  /*2330*/  LEA R6, R30.reuse, R5, 0x2 ;  /* 0x000000051e067211 */ /* 0x040fe400078e10ff */
[----:B------:R-:W-:Y:S01]  /*2340*/  LEA.HI.X.SX32 R41, R11, R29, 0x1, P1 ;  /* 0x0000001d0b297211 */ /* 0x000fe200008f0eff */
[----:B------:R2:W-:Y:S01]  /*2350*/  STL.64 [R1+0x270], R38 ;  /* 0x0002702601007387 */ /* 0x0005e20000100a00 */
[----:B------:R-:W-:Y:S02]  /*2360*/  LEA R9, R30, R6, 0x2 ;  /* 0x000000061e097211 */ /* 0x000fe400078e10ff */
[----:B0-----:R-:W-:Y:S02]  /*2370*/  LEA R24, R32, R23, 0x1 ;  /* 0x0000001720187211 */ /* 0x001fe400078e08ff */
[----:B-1----:R-:W-:-:S02]  /*2380*/  LEA R36, P2, R10, R28, 0x1 ;  /* 0x0000001c0a247211 */ /* 0x002fc400078408ff */
[----:B------:R-:W-:Y:S02]  /*2390*/  LEA R25, R32, R24, 0x1 ;  /* 0x0000001820197211 */ /* 0x000fe400078e08ff */
[----:B------:R-:W-:Y:S02]  /*23a0*/  LEA.HI.X.SX32 R37, R10, R29, 0x1, P2 ;  /* 0x0000001d0a257211 */ /* 0x000fe400010f0eff */
[C---:B--2---:R-:W-:Y:S02]  /*23b0*/  LEA R38, P2, R7.reuse, R28, 0x1 ;  /* 0x0000001c07267211 */ /* 0x044fe400078408ff */
[C---:B------:R-:W-:Y:S01]  /*23c0*/  LEA R10, R30.reuse, R9, 0x2 ;  /* 0x000000091e0a7211 */ /* 0x040fe200078e10ff */
[----:B------:R0:W-:Y:S01]  /*23d0*/  STL.64 [R1+0x268], R36 ;  /* 0x0002682401007387 */ /* 0x0001e20000100a00 */
[----:B------:R-:W-:Y:S02]  /*23e0*/  LEA.HI.X.SX32 R39, R7, R29, 0x1, P2 ;  /* 0x0000001d07277211 */ /* 0x000fe400010f0eff */
[C---:B------:R-:W-:Y:S01]  /*23f0*/  LEA R7, R30.reuse, R10, 0x2 ;  /* 0x0000000a1e077211 */ /* 0x040fe200078e10ff */
[----:B------:R1:W-:Y:S03]  /*2400*/  STL.64 [R1+0x260], R40 ;  /* 0x0002602801007387 */ /* 0x0003e60000100a00 */
[----:B------:R-:W-:Y:S01]  /*2410*/  LEA R11, R30, R7, 0x2 ;  /* 0x000000071e0b7211 */ /* 0x000fe200078e10ff */
[----:B------:R2:W-:Y:S01]  /*2420*/  STL.64 [R1+0x258], R38 ;  /* 0x0002582601007387 */ /* 0x0005e20000100a00 */
[----:B0-----:R-:W-:-:S02]  /*2430*/  LEA R36, P3, R12, R28, 0x1 ;  /* 0x0000001c0c247211 */ /* 0x001fc400078608ff */
[CC--:B-1----:R-:W-:Y:S02]  /*2440*/  LEA R40, P1, R3.reuse, R28.reuse, 0x1 ;  /* 0x0000001c03287211 */ /* 0x0c2fe400078208ff */
[-C--:B------:R-:W-:Y:S02]  /*2450*/  LEA.HI.X.SX32 R37, R12, R29.reuse, 0x1, P3 ;  /* 0x0000001d0c257211 */ /* 0x080fe400018f0eff */
[-C--:B------:R-:W-:Y:S02]  /*2460*/  LEA.HI.X.SX32 R41, R3, R29.reuse, 0x1, P1 ;  /* 0x0000001d03297211 */ /* 0x080fe400008f0eff */
[C---:B--2---:R-:W-:Y:S01]  /*2470*/  LEA R38, P2, R0.reuse, R28, 0x1 ;  /* 0x0000001c00267211 */ /* 0x044fe200078408ff */
[----:B------:R0:W-:Y:S03]  /*2480*/  STL.64 [R1+0x250], R36 ;  /* 0x0002502401007387 */ /* 0x0001e60000100a00 */
[----:B------:R-:W-:Y:S01]  /*2490*/  LEA.HI.X.SX32 R39, R0, R29, 0x1, P2 ;  /* 0x0000001d00277211 */ /* 0x000fe200010f0eff */
[----:B------:R1:W-:Y:S01]  /*24a0*/  STL.64 [R1+0x248], R40 ;  /* 0x0002482801007387 */ /* 0x0003e20000100a00 */
[----:B------:R-:W-:-:S03]  /*24b0*/  LEA R0, R30, R11, 0x2 ;  /* 0x0000000b1e007211 */ /* 0x000fc600078e10ff */
[----:B------:R2:W-:Y:S01]  /*24c0*/  STL.64 [R1+0x240], R38 ;  /* 0x0002402601007387 */ /* 0x0005e20000100a00 */
[----:B------:R-:W-:Y:S02]  /*24d0*/  LEA R3, R30, R0, 0x2 ;  /* 0x000000001e037211 */ /* 0x000fe400078e10ff */
[CC--:B0-----:R-:W-:Y:S02]  /*24e0*/  LEA R36, P3, R4.reuse, R28.reuse, 0x1 ;  /* 0x0000001c04247211 */ /* 0x0c1fe400078608ff */
[CC--:B-1----:R-:W-:Y:S02]  /*24f0*/  LEA R40, P1, R5.reuse, R28.reuse, 0x1 ;  /* 0x0000001c05287211 */ /* 0x0c2fe400078208ff */
[-C--:B------:R-:W-:Y:S02]  /*2500*/  LEA.HI.X.SX32 R37, R4, R29.reuse, 0x1, P3 ;  /* 0x0000001d04257211 */ /* 0x080fe400018f0eff */
[----:B------:R-:W-:Y:S02]  /*2510*/  LEA.HI.X.SX32 R41, R5, R29, 0x1, P1 ;  /* 0x0000001d05297211 */ /* 0x000fe400008f0eff */
[----:B--2---:R-:W-:Y:S01]  /*2520*/  LEA R38, P2, R6, R28, 0x1 ;  /* 0x0000001c06267211 */ /* 0x004fe200078408ff */
[----:B------:R0:W-:Y:S01]  /*2530*/  STL.64 [R1+0x238], R36 ;  /* 0x0002382401007387 */ /* 0x0001e20000100a00 */
[----:B------:R-:W-:-:S02]  /*2540*/  LEA R4, R30, R3, 0x2 ;  /* 0x000000031e047211 */ /* 0x000fc400078e10ff */
        /* <DEDUP_REMOVED lines=24> */
[----:B------:R-:W-:-:S03]  /*26d0*/  LEA R10, P4, R0, R28, 0x1 ;  /* 0x0000001c000a7211 */ /* 0x000fc600078808ff */
[----:B------:R2:W-:Y:S01]  /*26e0*/  STL.64 [R1+0x1f8], R38 ;  /* 0x0001f82601007387 */ /* 0x0005e20000100a00 */
[----:B------:R-:W-:Y:S02]  /*26f0*/  LEA.HI.X.SX32 R11, R0, R29, 0x1, P4 ;  /* 0x0000001d000b7211 */ /* 0x000fe400020f0eff */
[----:B------:R-:W-:Y:S02]  /*2700*/  LEA R0, R32, R25, 0x1 ;  /* 0x0000001920007211 */ /* 0x000fe400078e08ff */
[----:B0-----:R-:W-:Y:S02]  /*2710*/  LEA R36, P3, R4, R28, 0x1 ;  /* 0x0000001c04247211 */ /* 0x001fe400078608ff */
[----:B------:R-:W-:Y:S02]  /*2720*/  LEA R3, R32, R0, 0x1 ;  /* 0x0000000020037211 */ /* 0x000fe400078e08ff */
[----:B-1----:R-:W-:Y:S02]  /*2730*/  LEA R40, P1, R5, R28, 0x1 ;  /* 0x0000001c05287211 */ /* 0x002fe400078208ff */
[----:B------:R-:W-:-:S02]  /*2740*/  LEA.HI.X.SX32 R37, R4, R29, 0x1, P3 ;  /* 0x0000001d04257211 */ /* 0x000fc400018f0eff */
[-C--:B------:R-:W-:Y:S02]  /*2750*/  LEA.HI.X.SX32 R41, R5, R29.reuse, 0x1, P1 ;  /* 0x0000001d05297211 */ /* 0x080fe400008f0eff */
[C---:B--2---:R-:W-:Y:S01]  /*2760*/  LEA R38, P2, R6.reuse, R28, 0x1 ;  /* 0x0000001c06267211 */ /* 0x044fe200078408ff */
[----:B------:R0:W-:Y:S03]  /*2770*/  STL.64 [R1+0x1f0], R36 ;  /* 0x0001f02401007387 */ /* 0x0001e60000100a00 */
[----:B------:R-:W-:Y:S01]  /*2780*/  LEA.HI.X.SX32 R39, R6, R29, 0x1, P2 ;  /* 0x0000001d06277211 */ /* 0x000fe200010f0eff */
[----:B------:R-:W-:Y:S01]  /*2790*/  STL.64 [R1+0x1e8], R40 ;  /* 0x0001e82801007387 */ /* 0x000fe20000100a00 */
[-C--:B------:R-:W-:Y:S02]  /*27a0*/  LEA R4, P2, R16, R26.reuse, 0x1 ;  /* 0x0000001a10047211 */ /* 0x080fe400078408ff */
[----:B------:R-:W-:Y:S01]  /*27b0*/  LEA R6, P0, R14, R26, 0x1 ;  /* 0x0000001a0e067211 */ /* 0x000fe200078008ff */
[----:B------:R1:W-:Y:S01]  /*27c0*/  STL.64 [R1+0x1d0], R10 ;  /* 0x0001d00a01007387 */ /* 0x0003e20000100a00 */
[----:B------:R-:W-:-:S02]  /*27d0*/  LEA.HI.X.SX32 R5, R16, R27, 0x1, P2 ;  /* 0x0000001b10057211 */ /* 0x000fc400010f0eff */
[C---:B0-----:R-:W-:Y:S01]  /*27e0*/  LEA R36, P3, R7.reuse, R28, 0x1 ;  /* 0x0000001c07247211 */ /* 0x041fe200078608ff */
[----:B------:R-:W-:Y:S03]  /*27f0*/  STL.64 [R1+0x1e0], R38 ;  /* 0x0001e02601007387 */ /* 0x000fe60000100a00 */
[----:B------:R-:W-:Y:S02]  /*2800*/  LEA.HI.X.SX32 R37, R7, R29, 0x1, P3 ;  /* 0x0000001d07257211 */ /* 0x000fe400018f0eff */
[----:B------:R-:W-:Y:S02]  /*2810*/  LEA.HI.X.SX32 R7, R14, R27, 0x1, P0 ;  /* 0x0000001b0e077211 */ /* 0x000fe400000f0eff */
[-C--:B-1----:R-:W-:Y:S01]  /*2820*/  LEA R10, P1, R13, R26.reuse, 0x1 ;  /* 0x0000001a0d0a7211 */ /* 0x082fe200078208ff */
[----:B------:R-:W-:Y:S01]  /*2830*/  STL.64 [R1+0x1d8], R36 ;  /* 0x0001d82401007387 */ /* 0x000fe20000100a00 */
[----:B------:R-:W-:-:S02]  /*2840*/  LEA R12, P0, R17, R26, 0x1 ;  /* 0x0000001a110c7211 */ /* 0x000fc400078008ff */
[-C--:B------:R-:W-:Y:S01]  /*2850*/  LEA.HI.X.SX32 R11, R13, R27.reuse, 0x1, P1 ;  /* 0x0000001b0d0b7211 */ /* 0x080fe200008f0eff */
[----:B------:R-:W-:Y:S01]  /*2860*/  STL.64 [R1+0x1c8], R34 ;  /* 0x0001c82201007387 */ /* 0x000fe20000100a00 */
[-C--:B------:R-:W-:Y:S02]  /*2870*/  LEA.HI.X.SX32 R13, R17, R27.reuse, 0x1, P0 ;  /* 0x0000001b110d7211 */ /* 0x080fe400000f0eff */
[CC--:B------:R-:W-:Y:S01]  /*2880*/  LEA R14, P0, R20.reuse, R26.reuse, 0x1 ;  /* 0x0000001a140e7211 */ /* 0x0c0fe200078008ff */
[----:B------:R0:W-:Y:S03]  /*2890*/  STL.64 [R1+0x1b0], R4 ;  /* 0x0001b00401007387 */ /* 0x0001e60000100a00 */
[----:B------:R-:W-:Y:S01]  /*28a0*/  LEA.HI.X.SX32 R15, R20, R27, 0x1, P0 ;  /* 0x0000001b140f7211 */ /* 0x000fe200000f0eff */
[----:B------:R1:W-:Y:S01]  /*28b0*/  STL.64 [R1+0x1c0], R10 ;  /* 0x0001c00a01007387 */ /* 0x0003e20000100a00 */
[----:B------:R-:W-:-:S03]  /*28c0*/  LEA R16, P0, R23, R26, 0x1 ;  /* 0x0000001a17107211 */ /* 0x000fc600078008ff */
[----:B------:R2:W-:Y:S01]  /*28d0*/  STL.64 [R1+0x1b8], R6 ;  /* 0x0001b80601007387 */ /* 0x0005e20000100a00 */
[----:B------:R-:W-:Y:S02]  /*28e0*/  LEA.HI.X.SX32 R17, R23, R27, 0x1, P0 ;  /* 0x0000001b17117211 */ /* 0x000fe400000f0eff */
[----:B0-----:R-:W-:Y:S02]  /*28f0*/  LEA R4, R32, R3, 0x1 ;  /* 0x0000000320047211 */ /* 0x001fe400078e08ff */
[----:B-1----:R-:W-:Y:S02]  /*2900*/  LEA R10, P1, R18, R26, 0x1 ;  /* 0x0000001a120a7211 */ /* 0x002fe400078208ff */
[----:B------:R-:W-:Y:S02]  /*2910*/  LEA R5, R32, R4, 0x1 ;  /* 0x0000000420057211 */ /* 0x000fe400078e08ff */
[----:B--2---:R-:W-:Y:S02]  /*2920*/  LEA R6, P2, R19, R26, 0x1 ;  /* 0x0000001a13067211 */ /* 0x004fe400078408ff */
[----:B------:R-:W-:-:S02]  /*2930*/  LEA.HI.X.SX32 R11, R18, R27, 0x1, P1 ;  /* 0x0000001b120b7211 */ /* 0x000fc400008f0eff */
[----:B------:R-:W-:Y:S02]  /*2940*/  LEA.HI.X.SX32 R7, R19, R27, 0x1, P2 ;  /* 0x0000001b13077211 */ /* 0x000fe400010f0eff */
[----:B------:R-:W-:-:S03]  /*2950*/  LEA R18, P0, R0, R26, 0x1 ;  /* 0x0000001a00127211 */ /* 0x000fc600078008ff */
[----:B------:R0:W-:Y:S01]  /*2960*/  STL.64 [R1+0x198], R6 ;  /* 0x0001980601007387 */ /* 0x0001e20000100a00 */
[----:B------:R-:W-:-:S03]  /*2970*/  LEA.HI.X.SX32 R19, R0, R27, 0x1, P0 ;  /* 0x0000001b00137211 */ /* 0x000fc600000f0eff */
[----:B------:R1:W-:Y:S04]  /*2980*/  STL.64 [R1+0x1a8], R12 ;  /* 0x0001a80c01007387 */ /* 0x0003e80000100a00 */
[----:B------:R2:W-:Y:S04]  /*2990*/  STL.64 [R1+0x1a0], R10 ;  /* 0x0001a00a01007387 */ /* 0x0005e80000100a00 */
[----:B------:R3:W-:Y:S01]  /*29a0*/  STL.64 [R1+0x190], R14 ;  /* 0x0001900e01007387 */ /* 0x0007e20000100a00 */
[----:B0-----:R-:W-:Y:S02]  /*29b0*/  LEA R6, R32, R5, 0x1 ;  /* 0x0000000520067211 */ /* 0x001fe400078e08ff */
[----:B-1----:R-:W-:-:S02]  /*29c0*/  LEA R12, P1, R21, R26, 0x1 ;  /* 0x0000001a150c7211 */ /* 0x002fc400078208ff */
[----:B------:R-:W-:Y:S02]  /*29d0*/  LEA R7, R32, R6, 0x1 ;  /* 0x0000000620077211 */ /* 0x000fe400078e08ff */
[-C--:B--2---:R-:W-:Y:S02]  /*29e0*/  LEA R10, P2, R22, R26.reuse, 0x1 ;  /* 0x0000001a160a7211 */ /* 0x084fe400078408ff */
[-C--:B------:R-:W-:Y:S02]  /*29f0*/  LEA.HI.X.SX32 R13, R21, R27.reuse, 0x1, P1 ;  /* 0x0000001b150d7211 */ /* 0x080fe400008f0eff */
[----:B---3--:R-:W-:Y:S02]  /*2a00*/  LEA R14, P1, R24, R26, 0x1 ;  /* 0x0000001a180e7211 */ /* 0x008fe400078208ff */
[-C--:B------:R-:W-:Y:S01]  /*2a10*/  LEA.HI.X.SX32 R11, R22, R27.reuse, 0x1, P2 ;  /* 0x0000001b160b7211 */ /* 0x080fe200010f0eff */
[----:B------:R0:W-:Y:S01]  /*2a20*/  STL.64 [R1+0x188], R12 ;  /* 0x0001880c01007387 */ /* 0x0001e20000100a00 */
[----:B------:R-:W-:-:S02]  /*2a30*/  LEA.HI.X.SX32 R15, R24, R27, 0x1, P1 ;  /* 0x0000001b180f7211 */ /* 0x000fc400008f0eff */
[----:B------:R-:W-:Y:S01]  /*2a40*/  LEA R9, R32, R7, 0x1 ;  /* 0x0000000720097211 */ /* 0x000fe200078e08ff */
[----:B------:R1:W-:Y:S04]  /*2a50*/  STL.64 [R1+0x180], R10 ;  /* 0x0001800a01007387 */ /* 0x0003e80000100a00 */
[----:B------:R2:W-:Y:S01]  /*2a60*/  STL.64 [R1+0x178], R16 ;  /* 0x0001781001007387 */ /* 0x0005e20000100a00 */
[----:B0-----:R-:W-:-:S03]  /*2a70*/  LEA R12, P2, R25, R26, 0x1 ;  /* 0x0000001a190c7211 */ /* 0x001fc600078408ff */
[----:B------:R0:W-:Y:S01]  /*2a80*/  STL.64 [R1+0x170], R14 ;  /* 0x0001700e01007387 */ /* 0x0001e20000100a00 */
[----:B------:R-:W-:Y:S02]  /*2a90*/  LEA.HI.X.SX32 R13, R25, R27, 0x1, P2 ;  /* 0x0000001b190d7211 */ /* 0x000fe400010f0eff */
[C---:B-1----:R-:W-:Y:S02]  /*2aa0*/  LEA R10, R32.reuse, R9, 0x1 ;  /* 0x00000009200a7211 */ /* 0x042fe400078e08ff */
[C---:B--2---:R-:W-:Y:S01]  /*2ab0*/  LEA R16, P1, R3.reuse, R26, 0x1 ;  /* 0x0000001a03107211 */ /* 0x044fe200078208ff */
[----:B------:R1:W-:Y:S01]  /*2ac0*/  STL.64 [R1+0x168], R12 ;  /* 0x0001680c01007387 */ /* 0x0003e20000100a00 */
[----:B------:R-:W-:Y:S02]  /*2ad0*/  LEA R11, R32, R10, 0x1 ;  /* 0x0000000a200b7211 */ /* 0x000fe400078e08ff */
[----:B------:R-:W-:Y:S01]  /*2ae0*/  LEA.HI.X.SX32 R17, R3, R27, 0x1, P1 ;  /* 0x0000001b03117211 */ /* 0x000fe200008f0eff */
[----:B------:R2:W-:Y:S01]  /*2af0*/  STL.64 [R1+0x160], R18 ;  /* 0x0001601201007387 */ /* 0x0005e20000100a00 */
[----:B0-----:R-:W-:-:S03]  /*2b00*/  LEA R14, P2, R4, R26, 0x1 ;  /* 0x0000001a040e7211 */ /* 0x001fc600078408ff */
[----:B------:R0:W-:Y:S01]  /*2b10*/  STL.64 [R1+0x158], R16 ;  /* 0x0001581001007387 */ /* 0x0001e20000100a00 */
[----:B------:R-:W-:Y:S02]  /*2b20*/  LEA.HI.X.SX32 R15, R4, R27, 0x1, P2 ;  /* 0x0000001b040f7211 */ /* 0x000fe400010f0eff */
[----:B-1----:R-:W-:-:S03]  /*2b30*/  LEA R12, R32, R11, 0x1 ;  /* 0x0000000b200c7211 */ /* 0x002fc600078e08ff */
[----:B------:R1:W-:Y:S01]  /*2b40*/  STL.64 [R1+0x150], R14 ;  /* 0x0001500e01007387 */ /* 0x0003e20000100a00 */
[C---:B--2---:R-:W-:Y:S02]  /*2b50*/  LEA R18, P0, R5.reuse, R26, 0x1 ;  /* 0x0000001a05127211 */ /* 0x044fe400078008ff */
[----:B------:R-:W-:Y:S02]  /*2b60*/  LEA R0, R32, R12, 0x1 ;  /* 0x0000000c20007211 */ /* 0x000fe400078e08ff */
[CC--:B0-----:R-:W-:Y:S02]  /*2b70*/  LEA R16, P1, R6.reuse, R26.reuse, 0x1 ;  /* 0x0000001a06107211 */ /* 0x0c1fe400078208ff */
[-C--:B------:R-:W-:Y:S02]  /*2b80*/  LEA.HI.X.SX32 R19, R5, R27.reuse, 0x1, P0 ;  /* 0x0000001b05137211 */ /* 0x080fe400000f0eff */
[----:B------:R-:W-:Y:S02]  /*2b90*/  LEA.HI.X.SX32 R17, R6, R27, 0x1, P1 ;  /* 0x0000001b06117211 */ /* 0x000fe400008f0eff */
[----:B-1----:R-:W-:Y:S01]  /*2ba0*/  LEA R14, P2, R7, R26, 0x1 ;  /* 0x0000001a070e7211 */ /* 0x002fe200078408ff */
[----:B------:R0:W-:Y:S01]  /*2bb0*/  STL.64 [R1+0x148], R18 ;  /* 0x0001481201007387 */ /* 0x0001e20000100a00 */
[----:B------:R-:W-:-:S02]  /*2bc0*/  LEA R3, R32, R0, 0x1 ;  /* 0x0000000020037211 */ /* 0x000fc400078e08ff */
[----:B------:R-:W-:Y:S01]  /*2bd0*/  LEA.HI.X.SX32 R15, R7, R27, 0x1, P2 ;  /* 0x0000001b070f7211 */ /* 0x000fe200010f0eff */
[----:B------:R1:W-:Y:S01]  /*2be0*/  STL.64 [R1+0x140], R16 ;  /* 0x0001401001007387 */ /* 0x0003e20000100a00 */
[----:B------:R-:W-:-:S03]  /*2bf0*/  LEA R4, R32, R3, 0x1 ;  /* 0x0000000320047211 */ /* 0x000fc600078e08ff */
[----:B------:R2:W-:Y:S01]  /*2c00*/  STL.64 [R1+0x138], R14 ;  /* 0x0001380e01007387 */ /* 0x0005e20000100a00 */
[C---:B------:R-:W-:Y:S02]  /*2c10*/  LEA R5, R32.reuse, R4, 0x1 ;  /* 0x0000000420057211 */ /* 0x040fe400078e08ff */
[CC--:B0-----:R-:W-:Y:S02]  /*2c20*/  LEA R18, P0, R9.reuse, R26.reuse, 0x1 ;  /* 0x0000001a09127211 */ /* 0x0c1fe400078008ff */
[----:B------:R-:W-:Y:S02]  /*2c30*/  LEA R6, R32, R5, 0x1 ;  /* 0x0000000520067211 */ /* 0x000fe400078e08ff */
[-C--:B-1----:R-:W-:Y:S02]  /*2c40*/  LEA R16, P1, R10, R26.reuse, 0x1 ;  /* 0x0000001a0a107211 */ /* 0x082fe400078208ff */
[----:B------:R-:W-:Y:S02]  /*2c50*/  LEA.HI.X.SX32 R19, R9, R27, 0x1, P0 ;  /* 0x0000001b09137211 */ /* 0x000fe400000f0eff */
[----:B--2---:R-:W-:-:S02]  /*2c60*/  LEA R14, P2, R11, R26, 0x1 ;  /* 0x0000001a0b0e7211 */ /* 0x004fc400078408ff */
[-C--:B------:R-:W-:Y:S01]  /*2c70*/  LEA.HI.X.SX32 R17, R10, R27.reuse, 0x1, P1 ;  /* 0x0000001b0a117211 */ /* 0x080fe200008f0eff */
[----:B------:R0:W-:Y:S01]  /*2c80*/  STL.64 [R1+0x130], R18 ;  /* 0x0001301201007387 */ /* 0x0001e20000100a00 */
[----:B------:R-:W-:Y:S02]  /*2c90*/  LEA.HI.X.SX32 R15, R11, R27, 0x1, P2 ;  /* 0x0000001b0b0f7211 */ /* 0x000fe400010f0eff */
[----:B------:R-:W-:Y:S01]  /*2ca0*/  LEA R7, R32, R6, 0x1 ;  /* 0x0000000620077211 */ /* 0x000fe200078e08ff */
[----:B------:R1:W-:Y:S01]  /*2cb0*/  STL.64 [R1+0x128], R16 ;  /* 0x0001281001007387 */ /* 0x0003e20000100a00 */
[----:B------:R-:W-:Y:S02]  /*2cc0*/  LOP3.LUT R9, R244, 0x40, RZ, 0x3c, !PT ;  /* 0x00000040f4097812 */ /* 0x000fe400078e3cff */
[----:B------:R-:W-:Y:S01]  /*2cd0*/  LOP3.LUT R9, R246, 0x60, RZ, 0x3c, !PT ;  /* 0x00000060f6097812 */ /* 0x000fe200078e3cff */
[----:B------:R2:W-:Y:S01]  /*2ce0*/  STL.64 [R1+0x120], R14 ;  /* 0x0001200e01007387 */ /* 0x0005e20000100a00 */
[----:B0-----:R-:W-:-:S04]  /*2cf0*/  LEA R18, P0, R12, R26, 0x1 ;  /* 0x0000001a0c127211 */ /* 0x001fc800078008ff */
[-C--:B------:R-:W-:Y:S02]  /*2d00*/  LEA.HI.X.SX32 R19, R12, R27.reuse, 0x1, P0 ;  /* 0x0000001b0c137211 */ /* 0x080fe400000f0eff */
[CC--:B-1----:R-:W-:Y:S02]  /*2d10*/  LEA R16, P1, R0.reuse, R26.reuse, 0x1 ;  /* 0x0000001a00107211 */ /* 0x0c2fe400078208ff */
[C---:B--2---:R-:W-:Y:S01]  /*2d20*/  LEA R14, P2, R3.reuse, R26, 0x1 ;  /* 0x0000001a030e7211 */ /* 0x044fe200078408ff */
[----:B------:R-:W-:Y:S01]  /*2d30*/  STL.64 [R1+0x118], R18 ;  /* 0x0001181201007387 */ /* 0x000fe20000100a00 */
[-C--:B------:R-:W-:Y:S02]  /*2d40*/  LEA.HI.X.SX32 R17, R0, R27.reuse, 0x1, P1 ;  /* 0x0000001b00117211 */ /* 0x080fe400008f0eff */
[----:B------:R-:W-:Y:S02]  /*2d50*/  LEA.HI.X.SX32 R15, R3, R27, 0x1, P2 ;  /* 0x0000001b030f7211 */ /* 0x000fe400010f0eff */
[----:B------:R-:W-:-:S02]  /*2d60*/  LEA R0, R32, R7, 0x1 ;  /* 0x0000000720007211 */ /* 0x000fc400078e08ff */
[CC--:B------:R-:W-:Y:S01]  /*2d70*/  LEA R12, P1, R5.reuse, R26.reuse, 0x1 ;  /* 0x0000001a050c7211 */ /* 0x0c0fe200078208ff */
[----:B------:R0:W-:Y:S01]  /*2d80*/  STL.64 [R1+0x108], R14 ;  /* 0x0001080e01007387 */ /* 0x0001e20000100a00 */
[----:B------:R-:W-:Y:S02]  /*2d90*/  LEA R10, P2, R6, R26, 0x1 ;  /* 0x0000001a060a7211 */ /* 0x000fe400078408ff */
[----:B------:R-:W-:Y:S01]  /*2da0*/  LEA R3, R32, R0, 0x1 ;  /* 0x0000000020037211 */ /* 0x000fe200078e08ff */
[----:B------:R1:W-:Y:S01]  /*2db0*/  STL.64 [R1+0x110], R16 ;  /* 0x0001101001007387 */ /* 0x0003e20000100a00 */
[-C--:B------:R-:W-:Y:S02]  /*2dc0*/  LEA.HI.X.SX32 R13, R5, R27.reuse, 0x1, P1 ;  /* 0x0000001b050d7211 */ /* 0x080fe400008f0eff */
[----:B------:R-:W-:Y:S02]  /*2dd0*/  LEA.HI.X.SX32 R11, R6, R27, 0x1, P2 ;  /* 0x0000001b060b7211 */ /* 0x000fe400010f0eff */
[----:B------:R-:W-:-:S02]  /*2de0*/  MOV R6, 0x3f800000 ;  /* 0x3f80000000067802 */ /* 0x000fc40000000f00 */
[----:B------:R-:W-:Y:S02]  /*2df0*/  MOV R5, 0x3f800000 ;  /* 0x3f80000000057802 */ /* 0x000fe40000000f00 */
[----:B0-----:R-:W-:-:S04]  /*2e00*/  LEA R14, P0, R4, R26, 0x1 ;  /* 0x0000001a040e7211 */ /* 0x001fc800078008ff */
[----:B------:R-:W-:Y:S02]  /*2e10*/  LEA.HI.X.SX32 R15, R4, R27, 0x1, P0 ;  /* 0x0000001b040f7211 */ /* 0x000fe400000f0eff */
[----:B------:R-:W-:Y:S02]  /*2e20*/  LEA R4, R32, R3, 0x1 ;  /* 0x0000000320047211 */ /* 0x000fe400078e08ff */
[CC--:B-1----:R-:W-:Y:S01]  /*2e30*/  LEA R16, P0, R7.reuse, R26.reuse, 0x1 ;  /* 0x0000001a07107211 */ /* 0x0c2fe200078008ff */
[----:B------:R0:W-:Y:S03]  /*2e40*/  STL.64 [R1+0x100], R14 ;  /* 0x0001000e01007387 */ /* 0x0001e60000100a00 */
[----:B------:R-:W-:Y:S01]  /*2e50*/  LEA.HI.X.SX32 R17, R7, R27, 0x1, P0 ;  /* 0x0000001b07117211 */ /* 0x000fe200000f0eff */
[----:B------:R1:W-:Y:S04]  /*2e60*/  STL.64 [R1+0xf8], R12 ;  /* 0x0000f80c01007387 */ /* 0x0003e80000100a00 */
[----:B------:R2:W-:Y:S01]  /*2e70*/  STL.64 [R1+0xf0], R10 ;  /* 0x0000f00a01007387 */ /* 0x0005e20000100a00 */
[----:B0-----:R-:W-:-:S03]  /*2e80*/  LEA R14, P1, R0, R26, 0x1 ;  /* 0x0000001a000e7211 */ /* 0x001fc600078208ff */
[----:B------:R-:W-:Y:S01]  /*2e90*/  STL.64 [R1+0xe8], R16 ;  /* 0x0000e81001007387 */ /* 0x000fe20000100a00 */
[CC--:B-1----:R-:W-:Y:S02]  /*2ea0*/  LEA R12, P2, R3.reuse, R26.reuse, 0x1 ;  /* 0x0000001a030c7211 */ /* 0x0c2fe400078408ff */
[-C--:B------:R-:W-:Y:S02]  /*2eb0*/  LEA.HI.X.SX32 R15, R0, R27.reuse, 0x1, P1 ;  /* 0x0000001b000f7211 */ /* 0x080fe400008f0eff */
[C---:B--2---:R-:W-:Y:S02]  /*2ec0*/  LEA R10, P3, R4.reuse, R26, 0x1 ;  /* 0x0000001a040a7211 */ /* 0x044fe400078608ff */
[-C--:B------:R-:W-:Y:S01]  /*2ed0*/  LEA.HI.X.SX32 R13, R3, R27.reuse, 0x1, P2 ;  /* 0x0000001b030d7211 */ /* 0x080fe200010f0eff */
[----:B------:R0:W-:Y:S01]  /*2ee0*/  STL.64 [R1+0xe0], R14 ;  /* 0x0000e00e01007387 */ /* 0x0001e20000100a00 */
[----:B------:R-:W-:Y:S02]  /*2ef0*/  LEA.HI.X.SX32 R11, R4, R27, 0x1, P3 ;  /* 0x0000001b040b7211 */ /* 0x000fe400018f0eff */
[----:B------:R-:W-:Y:S01]  /*2f00*/  MOV R4, 0x3f800000 ;  /* 0x3f80000000047802 */ /* 0x000fe20000000f00 */
[----:B------:R1:W-:Y:S01]  /*2f10*/  STL.64 [R1+0xd8], R12 ;  /* 0x0000d80c01007387 */ /* 0x0003e20000100a00 */
[----:B------:R-:W-:-:S02]  /*2f20*/  MOV R3, RZ ;  /* 0x000000ff00037202 */ /* 0x000fc40000000f00 */
[----:B------:R-:W-:Y:S01]  /*2f30*/  MOV R0, RZ ;  /* 0x000000ff00007202 */ /* 0x000fe20000000f00 */
[----:B------:R2:W-:Y:S04]  /*2f40*/  STL.64 [R1+0xd0], R10 ;  /* 0x0000d00a01007387 */ /* 0x0005e80000100a00 */
[----:B------:R-:W-:Y:S01]  /*2f50*/  STL [R1+0xcc], R4 ;  /* 0x0000cc0401007387 */ /* 0x000fe20000100800 */
[----:B0-----:R-:W-:-:S03]  /*2f60*/  CS2R R14, SRZ ;  /* 0x00000000000e7805 */ /* 0x001fc6000001ff00 */
[----:B------:R-:W-:Y:S01]  /*2f70*/  STL [R1+0xbc], RZ ;  /* 0x0000bcff01007387 */ /* 0x000fe20000100800 */
[----:B-1----:R-:W-:-:S03]  /*2f80*/  CS2R R12, SRZ ;  /* 0x00000000000c7805 */ /* 0x002fc6000001ff00 */
[----:B------:R0:W-:Y:S01]  /*2f90*/  STL [R1+0xc8], R6 ;  /* 0x0000c80601007387 */ /* 0x0001e20000100800 */
[----:B--2---:R-:W-:Y:S02]  /*2fa0*/  LOP3.LUT R10, R2, 0x40, RZ, 0x3c, !PT ;  /* 0x00000040020a7812 */ /* 0x004fe400078e3cff */
[----:B------:R-:W-:Y:S01]  /*2fb0*/  LOP3.LUT R10, R246, 0x40, RZ, 0x3c, !PT ;  /* 0x00000040f60a7812 */ /* 0x000fe200078e3cff */
[----:B------:R1:W-:Y:S04]  /*2fc0*/  STL [R1+0xc4], R5 ;  /* 0x0000c40501007387 */ /* 0x0003e80000100800 */
[----:B------:R2:W-:Y:S01]  /*2fd0*/  STL [R1+0xc0], R4 ;  /* 0x0000c00401007387 */ /* 0x0005e20000100800 */
[----:B0-----:R-:W-:Y:S02]  /*2fe0*/  MOV R6, 0xff800000 ;  /* 0xff80000000067802 */ /* 0x001fe40000000f00 */
[----:B-1----:R-:W-:-:S03]  /*2ff0*/  MOV R5, 0xff800000 ;  /* 0xff80000000057802 */ /* 0x002fc60000000f00 */
[----:B------:R0:W-:Y:S01]  /*3000*/  STL [R1+0xb0], R6 ;  /* 0x0000b00601007387 */ /* 0x0001e20000100800 */
[----:B--2---:R-:W-:-:S03]  /*3010*/  MOV R4, 0xff800000 ;  /* 0xff80000000047802 */ /* 0x004fc60000000f00 */
[----:B------:R-:W-:Y:S04]  /*3020*/  STL [R1+0xb4], R5 ;  /* 0x0000b40501007387 */ /* 0x000fe80000100800 */
[----:B------:R-:W-:Y:S01]  /*3030*/  STL [R1+0x80], RZ ;  /* 0x000080ff01007387 */ /* 0x000fe20000100800 */
[----:B0-----:R-:W-:-:S03]  /*3040*/  CS2R R6, SRZ ;  /* 0x0000000000067805 */ /* 0x001fc6000001ff00 */
[----:B------:R0:W-:Y:S04]  /*3050*/  STL [R1+0xb8], R4 ;  /* 0x0000b80401007387 */ /* 0x0001e80000100800 */
[----:B------:R1:W-:Y:S04]  /*3060*/  STL [R1+0x84], RZ ;  /* 0x000084ff01007387 */ /* 0x0003e80000100800 */
[----:B------:R1:W-:Y:S01]  /*3070*/  STL [R1+0x88], RZ ;  /* 0x000088ff01007387 */ /* 0x0003e20000100800 */
[----:B0-----:R-:W-:-:S03]  /*3080*/  CS2R R4, SRZ ;  /* 0x0000000000047805 */ /* 0x001fc6000001ff00 */
[----:B------:R1:W-:Y:S04]  /*3090*/  STL [R1+0x8c], RZ ;  /* 0x00008cff01007387 */ /* 0x0003e80000100800 */
        /* <DEDUP_REMOVED lines=36> */
[----:B------:R1:W-:Y:S04]  /*32e0*/  STL [R1], RZ ;  /* 0x000000ff01007387 */ /* 0x0003e80000100800 */
[----:B------:R1:W-:Y:S04]  /*32f0*/  STL [R1+0x4], RZ ;  /* 0x000004ff01007387 */ /* 0x0003e80000100800 */
[----:B------:R1:W-:Y:S04]  /*3300*/  STL [R1+0x8], RZ ;  /* 0x000008ff01007387 */ /* 0x0003e80000100800 */
[----:B------:R1:W-:Y:S02]  /*3310*/  STL [R1+0xc], RZ ;  /* 0x00000cff01007387 */ /* 0x0003e40000100800 */
.L_x_2:
[----:B------:R-:W2:Y:S04]  /*3320*/  LDL.64 R18, [R1+0x2c0] ;  /* 0x0002c00001127983 */ /* 0x000ea80000100a00 */
[----:B------:R-:W3:Y:S04]  /*3330*/  LDL.64 R8, [R1+0x2c8] ;  /* 0x0002c80001087983 */ /* 0x000ee80000100a00 */
[----:B------:R-:W4:Y:S04]  /*3340*/  LDL.64 R20, [R1+0x2b8] ;  /* 0x0002b80001147983 */ /* 0x000f280000100a00 */
[----:B------:R-:W5:Y:S04]  /*3350*/  LDL.64 R16, [R1+0x2b0] ;  /* 0x0002b00001107983 */ /* 0x000f680000100a00 */
        /* <DEDUP_REMOVED lines=24> */
[----:B------:R-:W5:Y:S01]  /*34e0*/  LDL.64 R66, [R1+0x1b0] ;  /* 0x0001b00001427983 */ /* 0x000f620000100a00 */
[----:B--2---:R-:W-:-:S04]  /*34f0*/  IMAD.WIDE R18, R3, 0x2, R18 ;  /* 0x0000000203127825 */ /* 0x004fc800078e0212 */
[C---:B---3--:R-:W-:Y:S02]  /*3500*/  IMAD.WIDE R24, R3.reuse, 0x2, R8 ;  /* 0x0000000203187825 */ /* 0x048fe400078e0208 */
[----:B------:R0:W2:Y:S02]  /*3510*/  LDG.E.U16 R18, [R18.64] ;  /* 0x0000000412127981 */ /* 0x0000a4000c1e1500 */
[C---:B----4-:R-:W-:Y:S02]  /*3520*/  IMAD.WIDE R20, R3.reuse, 0x2, R20 ;  /* 0x0000000203147825 */ /* 0x050fe400078e0214 */
[----:B------:R3:W4:Y:S02]  /*3530*/  LDG.E.U16 R8, [R24.64] ;  /* 0x0000000418087981 */ /* 0x000724000c1e1500 */
[C---:B-----5:R-:W-:Y:S02]  /*3540*/  IMAD.WIDE R16, R3.reuse, 0x2, R16 ;  /* 0x0000000203107825 */ /* 0x060fe400078e0210 */
[----:B------:R5:W2:Y:S04]  /*3550*/  LDG.E.U16 R9, [R20.64] ;  /* 0x0000000414097981 */ /* 0x000aa8000c1e1500 */
[----:B0-----:R0:W2:Y:S01]  /*3560*/  LDG.E.U16 R19, [R16.64] ;  /* 0x0000000410137981 */ /* 0x0010a2000c1e1500 */
[----:B-----5:R-:W-:-:S03]  /*3570*/  IMAD.WIDE R20, R3, 0x2, R32 ;  /* 0x0000000203147825 */ /* 0x020fc600078e0220 */
[----:B------:R-:W5:Y:S01]  /*3580*/  LDL.64 R32, [R1+0x228] ;  /* 0x0002280001207983 */ /* 0x000f620000100a00 */
[----:B0-----:R-:W-:-:S03]  /*3590*/  IMAD.WIDE R16, R3, 0x2, R38 ;  /* 0x0000000203107825 */ /* 0x001fc600078e0226 */
[----:B------:R-:W2:Y:S01]  /*35a0*/  LDL.64 R38, [R1+0x238] ;  /* 0x0002380001267983 */ /* 0x000ea20000100a00 */
[----:B---3--:R-:W-:-:S03]  /*35b0*/  IMAD.WIDE R24, R3, 0x2, R30 ;  /* 0x0000000203187825 */ /* 0x008fc600078e021e */
[----:B------:R-:W3:Y:S01]  /*35c0*/  LDL.64 R30, [R1+0x230] ;  /* 0x00023000011e7983 */ /* 0x000ee20000100a00 */
[----:B------:R-:W-:-:S03]  /*35d0*/  IMAD.WIDE R10, R3, 0x2, R10 ;  /* 0x00000002030a7825 */ /* 0x000fc600078e020a */
[----:B------:R0:W4:Y:S01]  /*35e0*/  LDG.E.U16 R16, [R16.64] ;  /* 0x0000000410107981 */ /* 0x000122000c1e1500 */
[----:B------:R-:W-:-:S03]  /*35f0*/  IMAD.WIDE R28, R3, 0x2, R28 ;  /* 0x00000002031c7825 */ /* 0x000fc600078e021c */
[----:B------:R1:W4:Y:S01]  /*3600*/  LDG.E.U16 R11, [R10.64] ;  /* 0x000000040a0b7981 */ /* 0x000322000c1e1500 */
[----:B------:R-:W-:-:S03]  /*3610*/  IMAD.WIDE R26, R3, 0x2, R26 ;  /* 0x00000002031a7825 */ /* 0x000fc600078e021a */
[----:B------:R1:W4:Y:S04]  /*3620*/  LDG.E.U16 R21, [R20.64] ;  /* 0x0000000414157981 */ /* 0x000328000c1e1500 */
[----:B0-----:R0:W4:Y:S04]  /*3630*/  LDG.E.U16 R17, [R28.64] ;  /* 0x000000041c117981 */ /* 0x001128000c1e1500 */
[----:B-1----:R1:W4:Y:S04]  /*3640*/  LDG.E.U16 R10, [R24.64] ;  /* 0x00000004180a7981 */ /* 0x002328000c1e1500 */
[----:B------:R1:W4:Y:S01]  /*3650*/  LDG.E.U16 R20, [R26.64] ;  /* 0x000000041a147981 */ /* 0x000322000c1e1500 */
[----:B0-----:R-:W-:-:S03]  /*3660*/  IMAD.WIDE R28, R3, 0x2, R52 ;  /* 0x00000002031c7825 */ /* 0x001fc600078e0234 */
[----:B------:R-:W4:Y:S01]  /*3670*/  LDL.64 R52, [R1+0x1f0] ;  /* 0x0001f00001347983 */ /* 0x000f220000100a00 */
[----:B-1----:R-:W-:-:S03]  /*3680*/  IMAD.WIDE R24, R3, 0x2, R48 ;  /* 0x0000000203187825 */ /* 0x002fc600078e0230 */
[----:B------:R-:W4:Y:S01]  /*3690*/  LDL.64 R48, [R1+0x1e0] ;  /* 0x0001e00001307983 */ /* 0x000f220000100a00 */
[----:B------:R-:W-:-:S03]  /*36a0*/  IMAD.WIDE R26, R3, 0x2, R50 ;  /* 0x00000002031a7825 */ /* 0x000fc600078e0232 */
[----:B------:R-:W4:Y:S01]  /*36b0*/  LDL.64 R50, [R1+0x1d0] ;  /* 0x0001d00001327983 */ /* 0x000f220000100a00 */
[----:B------:R-:W-:-:S04]  /*36c0*/  IMAD.WIDE R22, R3, 0x2, R22 ;  /* 0x0000000203167825 */ /* 0x000fc800078e0216 */
[C---:B------:R-:W-:Y:S02]  /*36d0*/  IMAD.WIDE R34, R3.reuse, 0x2, R34 ;  /* 0x0000000203227825 */ /* 0x040fe400078e0222 */
[----:B------:R0:W4:Y:S02]  /*36e0*/  LDG.E.U16 R22, [R22.64] ;  /* 0x0000000416167981 */ /* 0x000124000c1e1500 */
[C---:B------:R-:W-:Y:S02]  /*36f0*/  IMAD.WIDE R36, R3.reuse, 0x2, R36 ;  /* 0x0000000203247825 */ /* 0x040fe400078e0224 */
[----:B------:R1:W4:Y:S04]  /*3700*/  LDG.E.U16 R34, [R34.64] ;  /* 0x0000000422227981 */ /* 0x000328000c1e1500 */
[----:B------:R1:W4:Y:S04]  /*3710*/  LDG.E.U16 R36, [R36.64] ;  /* 0x0000000424247981 */ /* 0x000328000c1e1500 */
[----:B0-----:R2:W4:Y:S04]  /*3720*/  LDG.E.U16 R23, [R28.64] ;  /* 0x000000041c177981 */ /* 0x001528000c1e1500 */
[----:B-1----:R0:W4:Y:S04]  /*3730*/  LDG.E.U16 R35, [R26.64] ;  /* 0x000000041a237981 */ /* 0x002128000c1e1500 */
[----:B------:R1:W4:Y:S01]  /*3740*/  LDG.E.U16 R37, [R24.64] ;  /* 0x0000000418257981 */ /* 0x000322000c1e1500 */
[----:B0-----:R-:W-:-:S04]  /*3750*/  IMAD.WIDE R26, R3, 0x2, R40 ;  /* 0x00000002031a7825 */ /* 0x001fc800078e0228 */
[----:B-1----:R-:W-:-:S04]  /*3760*/  IMAD.WIDE R24, R3, 0x2, R42 ;  /* 0x0000000203187825 */ /* 0x002fc800078e022a */
[----:B-----5:R-:W-:-:S04]  /*3770*/  IMAD.WIDE R32, R3, 0x2, R32 ;  /* 0x0000000203207825 */ /* 0x020fc800078e0220 */
[C---:B--2---:R-:W-:Y:S01]  /*3780*/  IMAD.WIDE R28, R3.reuse, 0x2, R38 ;  /* 0x00000002031c7825 */ /* 0x044fe200078e0226 */
[----:B------:R0:W2:Y:S03]  /*3790*/  LDG.E.U16 R42, [R32.64] ;  /* 0x00000004202a7981 */ /* 0x0000a6000c1e1500 */
[C---:B---3--:R-:W-:Y:S01]  /*37a0*/  IMAD.WIDE R30, R3.reuse, 0x2, R30 ;  /* 0x00000002031e7825 */ /* 0x048fe200078e021e */
[----:B------:R1:W3:Y:S04]  /*37b0*/  LDG.E.U16 R38, [R24.64] ;  /* 0x0000000418267981 */ /* 0x0002e8000c1e1500 */
[----:B------:R5:W3:Y:S01]  /*37c0*/  LDG.E.U16 R39, [R26.64] ;  /* 0x000000041a277981 */ /* 0x000ae2000c1e1500 */
[----:B0-----:R-:W-:-:S03]  /*37d0*/  IMAD.WIDE R32, R3, 0x2, R44 ;  /* 0x0000000203207825 */ /* 0x001fc600078e022c */
[----:B------:R0:W3:Y:S01]  /*37e0*/  LDG.E.U16 R40, [R28.64] ;  /* 0x000000041c287981 */ /* 0x0000e2000c1e1500 */
[----:B-1----:R-:W-:-:S03]  /*37f0*/  IMAD.WIDE R24, R3, 0x2, R64 ;  /* 0x0000000203187825 */ /* 0x002fc600078e0240 */
[----:B------:R1:W3:Y:S01]  /*3800*/  LDG.E.U16 R41, [R30.64] ;  /* 0x000000041e297981 */ /* 0x0002e2000c1e1500 */
[----:B-----5:R-:W-:-:S03]  /*3810*/  IMAD.WIDE R26, R3, 0x2, R62 ;  /* 0x00000002031a7825 */ /* 0x020fc600078e023e */
[----:B------:R5:W3:Y:S01]  /*3820*/  LDG.E.U16 R43, [R24.64] ;  /* 0x00000004182b7981 */ /* 0x000ae2000c1e1500 */
[----:B0-----:R-:W-:-:S03]  /*3830*/  IMAD.WIDE R28, R3, 0x2, R60 ;  /* 0x00000002031c7825 */ /* 0x001fc600078e023c */
[----:B------:R0:W3:Y:S01]  /*3840*/  LDG.E.U16 R44, [R26.64] ;  /* 0x000000041a2c7981 */ /* 0x0000e2000c1e1500 */
[----:B-1----:R-:W-:-:S03]  /*3850*/  IMAD.WIDE R30, R3, 0x2, R46 ;  /* 0x00000002031e7825 */ /* 0x002fc600078e022e */
[----:B------:R1:W3:Y:S04]  /*3860*/  LDG.E.U16 R45, [R28.64] ;  /* 0x000000041c2d7981 */ /* 0x0002e8000c1e1500 */
[----:B------:R4:W3:Y:S04]  /*3870*/  LDG.E.U16 R46, [R30.64] ;  /* 0x000000041e2e7981 */ /* 0x0008e8000c1e1500 */
[----:B------:R4:W3:Y:S01]  /*3880*/  LDG.E.U16 R47, [R32.64] ;  /* 0x00000004202f7981 */ /* 0x0008e2000c1e1500 */
[----:B-----5:R-:W-:-:S03]  /*3890*/  IMAD.WIDE R24, R3, 0x2, R58 ;  /* 0x0000000203187825 */ /* 0x020fc600078e023a */
[----:B------:R-:W5:Y:S01]  /*38a0*/  LDL.64 R62, [R1+0x1a0] ;  /* 0x0001a000013e7983 */ /* 0x000f620000100a00 */
[----:B0-----:R-:W-:-:S03]  /*38b0*/  IMAD.WIDE R26, R3, 0x2, R56 ;  /* 0x00000002031a7825 */ /* 0x001fc600078e0238 */
[----:B------:R-:W5:Y:S01]  /*38c0*/  LDL.64 R60, [R1+0x198] ;  /* 0x00019800013c7983 */ /* 0x000f620000100a00 */
[----:B-1----:R-:W-:-:S03]  /*38d0*/  IMAD.WIDE R28, R3, 0x2, R54 ;  /* 0x00000002031c7825 */ /* 0x002fc600078e0236 */
[----:B------:R-:W5:Y:S01]  /*38e0*/  LDG.E.U16 R26, [R26.64] ;  /* 0x000000041a1a7981 */ /* 0x000f62000c1e1500 */
[----:B----4-:R-:W-:-:S03]  /*38f0*/  IMAD.WIDE R30, R3, 0x2, R52 ;  /* 0x00000002031e7825 */ /* 0x010fc600078e0234 */
[----:B------:R-:W4:Y:S01]  /*3900*/  LDG.E.U16 R28, [R28.64] ;  /* 0x000000041c1c7981 */ /* 0x000f22000c1e1500 */
[----:B------:R-:W-:-:S03]  /*3910*/  IMAD.WIDE R32, R3, 0x2, R48 ;  /* 0x0000000203207825 */ /* 0x000fc600078e0230 */
[----:B------:R0:W4:Y:S04]  /*3920*/  LDG.E.U16 R48, [R24.64] ;  /* 0x0000000418307981 */ /* 0x000128000c1e1500 */
[----:B------:R-:W4:Y:S04]  /*3930*/  LDG.E.U16 R30, [R30.64] ;  /* 0x000000041e1e7981 */ /* 0x000f28000c1e1500 */
[----:B------:R-:W4:Y:S01]  /*3940*/  LDG.E.U16 R32, [R32.64] ;  /* 0x0000000420207981 */ /* 0x000f22000c1e1500 */
[----:B0-----:R-:W-:-:S03]  /*3950*/  IMAD.WIDE R24, R3, 0x2, R50 ;  /* 0x0000000203187825 */ /* 0x001fc600078e0232 */
[----:B------:R-:W4:Y:S04]  /*3960*/  LDL.64 R58, [R1+0x190] ;  /* 0x00019000013a7983 */ /* 0x000f280000100a00 */
[----:B------:R-:W4:Y:S04]  /*3970*/  LDG.E.U16 R24, [R24.64] ;  /* 0x0000000418187981 */ /* 0x000f28000c1e1500 */
[----:B------:R-:W4:Y:S04]  /*3980*/  LDL.64 R56, [R1+0x188] ;  /* 0x0001880001387983 */ /* 0x000f280000100a00 */
[----:B------:R-:W4:Y:S04]  /*3990*/  LDL.64 R54, [R1+0x180] ;  /* 0x0001800001367983 */ /* 0x000f280000100a00 */
[----:B------:R-:W5:Y:S04]  /*39a0*/  LDL.64 R52, [R1+0x178] ;  /* 0x0001780001347983 */ /* 0x000f680000100a00 */
[----:B------:R-:W-:Y:S01]  /*39b0*/  BAR.SYNC.DEFER_BLOCKING 0x0 ;  /* 0x0000000000007b1d */ /* 0x000fe20000010000 */
[----:B------:R-:W-:-:S05]  /*39c0*/  LOP3.LUT R49, R2, 0x40, RZ, 0x3c, !PT ;  /* 0x0000004002317812 */ /* 0x000fca00078e3cff */
[----:B------:R-:W5:Y:S04]  /*39d0*/  LDL.64 R50, [R1+0x1c8] ;  /* 0x0001c80001327983 */ /* 0x000f680000100a00 */
[----:B------:R-:W5:Y:S04]  /*39e0*/  LDL.64 R64, [R1+0x1a8] ;  /* 0x0001a80001407983 */ /* 0x000f680000100a00 */
        /* <DEDUP_REMOVED lines=8> */
[----:B--2---:R-:W-:Y:S04]  /*3a70*/  STS.U16 [R2+0xa800], R42 ;  /* 0x00a8002a02007388 */ /* 0x004fe80000000400 */
[----:B---3--:R-:W-:Y:S04]  /*3a80*/  STS.U16 [R2+0xa000], R38 ;  /* 0x00a0002602007388 */ /* 0x008fe80000000400 */
        /* <DEDUP_REMOVED lines=12> */
[----:B------:R-:W-:Y:S04]  /*3b50*/  STS.U16 [R49+0x9a00], R35 ;  /* 0x009a002331007388 */ /* 0x000fe80000000400 */
[----:B------:R-:W-:Y:S04]  /*3b60*/  STS.U16 [R49+0x9e00], R37 ;  /* 0x009e002531007388 */ /* 0x000fe80000000400 */
[----:B------:R-:W-:Y:S04]  /*3b70*/  STS.U16 [R49+0xa200], R39 ;  /* 0x00a2002731007388 */ /* 0x000fe80000000400 */
[----:B------:R-:W-:Y:S04]  /*3b80*/  STS.U16 [R49+0xa600], R41 ;  /* 0x00a6002931007388 */ /* 0x000fe80000000400 */
[----:B----4-:R-:W-:Y:S04]  /*3b90*/  STS.U16 [R49+0xaa00], R48 ;  /* 0x00aa003031007388 */ /* 0x010fe80000000400 */
[----:B-----5:R-:W-:Y:S04]  /*3ba0*/  STS.U16 [R49+0xae00], R26 ;  /* 0x00ae001a31007388 */ /* 0x020fe80000000400 */
[----:B------:R1:W-:Y:S04]  /*3bb0*/  STS.U16 [R49+0xb200], R28 ;  /* 0x00b2001c31007388 */ /* 0x0003e80000000400 */
[----:B------:R-:W-:Y:S04]  /*3bc0*/  STS.U16 [R49+0xb600], R30 ;  /* 0x00b6001e31007388 */ /* 0x000fe80000000400 */
[----:B------:R2:W-:Y:S04]  /*3bd0*/  STS.U16 [R49+0xba00], R32 ;  /* 0x00ba002031007388 */ /* 0x0005e80000000400 */
[----:B0-----:R-:W3:Y:S04]  /*3be0*/  LDL.64 R20, [R1+0x168] ;  /* 0x0001680001147983 */ /* 0x001ee80000100a00 */
[----:B-1----:R-:W4:Y:S04]  /*3bf0*/  LDL.64 R28, [R1+0x158] ;  /* 0x00015800011c7983 */ /* 0x002f280000100a00 */
[----:B--2---:R-:W2:Y:S04]  /*3c00*/  LDL.64 R32, [R1+0x170] ;  /* 0x0001700001207983 */ /* 0x004ea80000100a00 */
[----:B------:R-:W5:Y:S04]  /*3c10*/  LDL.64 R22, [R1+0x148] ;  /* 0x0001480001167983 */ /* 0x000f680000100a00 */
[----:B------:R-:W5:Y:S04]  /*3c20*/  LDL.64 R30, [R1+0x160] ;  /* 0x00016000011e7983 */ /* 0x000f680000100a00 */
[----:B------:R0:W-:Y:S04]  /*3c30*/  STS.U16 [R49+0xbe00], R24 ;  /* 0x00be001831007388 */ /* 0x0001e80000000400 */
[----:B------:R-:W-:Y:S01]  /*3c40*/  BAR.SYNC.DEFER_BLOCKING 0x0 ;  /* 0x0000000000007b1d */ /* 0x000fe20000010000 */
[----:B------:R-:W-:-:S05]  /*3c50*/  IMAD.WIDE R16, R0, 0x2, R62 ;  /* 0x0000000200107825 */ /* 0x000fca00078e023e */
[----:B------:R-:W5:Y:S01]  /*3c60*/  LDL.64 R36, [R1+0x128] ;  /* 0x0001280001247983 */ /* 0x000f620000100a00 */
[----:B------:R-:W-:-:S03]  /*3c70*/  IMAD.WIDE R10, R0, 0x2, R70 ;  /* 0x00000002000a7825 */ /* 0x000fc600078e0246 */
[----:B0-----:R-:W5:Y:S01]  /*3c80*/  LDL.64 R48, [R1+0x108] ;  /* 0x0001080001307983 */ /* 0x001f620000100a00 */
[----:B------:R-:W-:-:S03]  /*3c90*/  IMAD.WIDE R8, R0, 0x2, R68 ;  /* 0x0000000200087825 */ /* 0x000fc600078e0244 */
[----:B------:R-:W5:Y:S04]  /*3ca0*/  LDL.64 R62, [R1+0xe8] ;  /* 0x0000e800013e7983 */ /* 0x000f680000100a00 */
[----:B------:R-:W5:Y:S04]  /*3cb0*/  LDL.64 R38, [R1+0x140] ;  /* 0x0001400001267983 */ /* 0x000f680000100a00 */
[----:B------:R-:W5:Y:S04]  /*3cc0*/  LDL.64 R68, [R1+0x120] ;  /* 0x0001200001447983 */ /* 0x000f680000100a00 */
[----:B------:R0:W5:Y:S04]  /*3cd0*/  LDG.E.U16 R41, [R10.64] ;  /* 0x000000040a297981 */ /* 0x000168000c1e1500 */
[----:B------:R1:W5:Y:S01]  /*3ce0*/  LDG.E.U16 R27, [R8.64] ;  /* 0x00000004081b7981 */ /* 0x000362000c1e1500 */
[----:B------:R-:W-:-:S03]  /*3cf0*/  IMAD.WIDE R18, R0, 0x2, R56 ;  /* 0x0000000200127825 */ /* 0x000fc600078e0238 */
[----:B------:R1:W5:Y:S01]  /*3d00*/  LDG.E.U16 R43, [R16.64] ;  /* 0x00000004102b7981 */ /* 0x000362000c1e1500 */
[----:B0-----:R-:W-:-:S03]  /*3d10*/  IMAD.WIDE R10, R0, 0x2, R60 ;  /* 0x00000002000a7825 */ /* 0x001fc600078e023c */
[----:B------:R-:W5:Y:S01]  /*3d20*/  LDL.64 R60, [R1+0x100] ;  /* 0x00010000013c7983 */ /* 0x000f620000100a00 */
[----:B-1----:R-:W-:-:S03]  /*3d30*/  IMAD.WIDE R8, R0, 0x2, R58 ;  /* 0x0000000200087825 */ /* 0x002fc600078e023a */
[----:B------:R-:W5:Y:S01]  /*3d40*/  LDL.64 R58, [R1+0xe0] ;  /* 0x0000e000013a7983 */ /* 0x000f620000100a00 */
[----:B------:R-:W-:-:S03]  /*3d50*/  IMAD.WIDE R16, R0, 0x2, R54 ;  /* 0x0000000200107825 */ /* 0x000fc600078e0236 */
[----:B------:R0:W5:Y:S04]  /*3d60*/  LDG.E.U16 R25, [R10.64] ;  /* 0x000000040a197981 */ /* 0x000168000c1e1500 */
[----:B------:R-:W5:Y:S04]  /*3d70*/  LDL.64 R56, [R1+0x138] ;  /* 0x0001380001387983 */ /* 0x000f680000100a00 */
[----:B------:R-:W5:Y:S01]  /*3d80*/  LDL.64 R54, [R1+0x118] ;  /* 0x0001180001367983 */ /* 0x000f620000100a00 */
[----:B0-----:R-:W-:-:S03]  /*3d90*/  IMAD.WIDE R10, R0, 0x2, R52 ;  /* 0x00000002000a7825 */ /* 0x001fc600078e0234 */
[----:B------:R-:W5:Y:S04]  /*3da0*/  LDL.64 R52, [R1+0xf8] ;  /* 0x0000f80001347983 */ /* 0x000f680000100a00 */
[----:B------:R-:W5:Y:S04]  /*3db0*/  LDL.64 R34, [R1+0xd8] ;  /* 0x0000d80001227983 */ /* 0x000f680000100a00 */
[----:B------:R2:W5:Y:S01]  /*3dc0*/  LDG.E.U16 R81, [R8.64] ;  /* 0x0000000408517981 */ /* 0x000562000c1e1500 */
[----:B------:R-:W-:-:S03]  /*3dd0*/  IMAD.WIDE R82, R0, 0x2, R66 ;  /* 0x0000000200527825 */ /* 0x000fc600078e0242 */
[----:B------:R5:W5:Y:S04]  /*3de0*/  LDG.E.U16 R26, [R10.64] ;  /* 0x000000040a1a7981 */ /* 0x000b68000c1e1500 */
[----:B------:R0:W5:Y:S01]  /*3df0*/  LDG.E.U16 R42, [R16.64] ;  /* 0x00000004102a7981 */ /* 0x000162000c1e1500 */
[----:B------:R-:W-:-:S03]  /*3e00*/  IMAD.WIDE R50, R0, 0x2, R50 ;  /* 0x0000000200327825 */ /* 0x000fc600078e0232 */
[----:B------:R1:W5:Y:S01]  /*3e10*/  LDG.E.U16 R82, [R82.64] ;  /* 0x0000000452527981 */ /* 0x000362000c1e1500 */
[----:B------:R-:W-:-:S03]  /*3e20*/  IMAD.WIDE R64, R0, 0x2, R64 ;  /* 0x0000000200407825 */ /* 0x000fc600078e0240 */
[----:B------:R0:W5:Y:S04]  /*3e30*/  LDG.E.U16 R50, [R50.64] ;  /* 0x0000000432327981 */ /* 0x000168000c1e1500 */
[----:B------:R1:W5:Y:S04]  /*3e40*/  LDG.E.U16 R64, [R64.64] ;  /* 0x0000000440407981 */ /* 0x000368000c1e1500 */
[----:B------:R-:W-:Y:S04]  /*3e50*/  LDSM.16.MT88.4 R240, [R247] ;  /* 0x00000000f7f0783b */ /* 0x000fe80000004200 */
[----:B0-----:R0:W5:Y:S04]  /*3e60*/  LDG.E.U16 R51, [R18.64] ;  /* 0x0000000412337981 */ /* 0x001168000c1e1500 */
[----:B------:R-:W0:Y:S04]  /*3e70*/  LDSM.16.M88.4 R112, [R244+0x8000] ;  /* 0x00800000f470783b */ /* 0x000e280000000200 */
[----:B------:R-:W0:Y:S01]  /*3e80*/  LDSM.16.MT88.4 R232, [R247+0x2000] ;  /* 0x00200000f7e8783b */ /* 0x000e220000004200 */
[----:B------:R-:W-:-:S03]  /*3e90*/  LOP3.LUT R76, R244, 0x40, RZ, 0x3c, !PT ;  /* 0x00000040f44c7812 */ /* 0x000fc600078e3cff */
[----:B------:R-:W-:Y:S04]  /*3ea0*/  LDSM.16.MT88.4 R228, [R247+0x2100] ;  /* 0x00210000f7e4783b */ /* 0x000fe80000004200 */
[----:B------:R-:W-:Y:S04]  /*3eb0*/  LDSM.16.M88.4 R220, [R76+0x8000] ;  /* 0x008000004cdc783b */ /* 0x000fe80000000200 */
[----:B------:R-:W-:Y:S04]  /*3ec0*/  LDSM.16.M88.4 R216, [R76+0x8400] ;  /* 0x008400004cd8783b */ /* 0x000fe80000000200 */
[----:B------:R-:W-:Y:S04]  /*3ed0*/  LDSM.16.M88.4 R212, [R76+0x8800] ;  /* 0x008800004cd4783b */ /* 0x000fe80000000200 */
[----:B------:R-:W-:Y:S04]  /*3ee0*/  LDSM.16.M88.4 R208, [R76+0x8c00] ;  /* 0x008c00004cd0783b */ /* 0x000fe80000000200 */
[----:B------:R-:W-:Y:S04]  /*3ef0*/  LDSM.16.M88.4 R204, [R76+0x9000] ;  /* 0x009000004ccc783b */ /* 0x000fe80000000200 */
[----:B------:R-:W-:Y:S04]  /*3f00*/  LDSM.16.M88.4 R200, [R76+0x9400] ;  /* 0x009400004cc8783b */ /* 0x000fe80000000200 */
[----:B------:R-:W-:Y:S04]  /*3f10*/  LDSM.16.M88.4 R196, [R76+0x9800] ;  /* 0x009800004cc4783b */ /* 0x000fe80000000200 */
[----:B------:R-:W0:Y:S04]  /*3f20*/  LDSM.16.M88.4 R128, [R244+0x8c00] ;  /* 0x008c0000f480783b */ /* 0x000e280000000200 */
[----:B------:R-:W-:Y:S04]  /*3f30*/  LDSM.16.MT88.4 R224, [R247+0x4000] ;  /* 0x00400000f7e0783b */ /* 0x000fe80000004200 */
[----:B------:R-:W-:Y:S04]  /*3f40*/  LDSM.16.MT88.4 R152, [R247+0x6000] ;  /* 0x00600000f798783b */ /* 0x000fe80000004200 */
[----:B------:R-:W-:Y:S04]  /*3f50*/  LDSM.16.MT88.4 R156, [R247+0x4100] ;  /* 0x00410000f79c783b */ /* 0x000fe80000004200 */
[----:B------:R-:W-:Y:S04]  /*3f60*/  LDSM.16.MT88.4 R148, [R247+0x6100] ;  /* 0x00610000f794783b */ /* 0x000fe80000004200 */
[----:B------:R-:W-:Y:S04]  /*3f70*/  LDSM.16.M88.4 R100, [R244+0x9400] ;  /* 0x00940000f464783b */ /* 0x000fe80000000200 */
[----:B------:R-:W-:Y:S04]  /*3f80*/  LDSM.16.M88.4 R124, [R244+0x9800] ;  /* 0x00980000f47c783b */ /* 0x000fe80000000200 */
[----:B------:R-:W-:Y:S04]  /*3f90*/  LDSM.16.M88.4 R84, [R244+0x9c00] ;  /* 0x009c0000f454783b */ /* 0x000fe80000000200 */
[----:B------:R-:W-:Y:S04]  /*3fa0*/  LDSM.16.M88.4 R96, [R244+0xa400] ;  /* 0x00a40000f460783b */ /* 0x000fe80000000200 */
[----:B------:R-:W-:Y:S04]  /*3fb0*/  LDSM.16.M88.4 R132, [R244+0xa800] ;  /* 0x00a80000f484783b */ /* 0x000fe80000000200 */
[----:B------:R-:W-:Y:S01]  /*3fc0*/  LDSM.16.M88.4 R88, [R244+0xb400] ;  /* 0x00b40000f458783b */ /* 0x000fe20000000200 */
[----:B---3--:R-:W-:-:S04]  /*3fd0*/  IMAD.WIDE R46, R0, 0x2, R20 ;  /* 0x00000002002e7825 */ /* 0x008fc800078e0214 */
[C---:B--2---:R-:W-:Y:S01]  /*3fe0*/  IMAD.WIDE R8, R0.reuse, 0x2, R32 ;  /* 0x0000000200087825 */ /* 0x044fe200078e0220 */
[----:B------:R-:W2:Y:S04]  /*3ff0*/  LDL.64 R20, [R1+0x150] ;  /* 0x0001500001147983 */ /* 0x000ea80000100a00 */
[----:B------:R-:W3:Y:S01]  /*4000*/  LDL.64 R32, [R1+0x130] ;  /* 0x0001300001207983 */ /* 0x000ee20000100a00 */
[----:B----4-:R-:W-:-:S03]  /*4010*/  IMAD.WIDE R66, R0, 0x2, R28 ;  /* 0x0000000200427825 */ /* 0x010fc600078e021c */
[----:B------:R-:W4:Y:S01]  /*4020*/  LDL.64 R28, [R1+0xf0] ;  /* 0x0000f000011c7983 */ /* 0x000f220000100a00 */
[----:B-----5:R-:W-:-:S03]  /*4030*/  IMAD.WIDE R10, R0, 0x2, R22 ;  /* 0x00000002000a7825 */ /* 0x020fc600078e0216 */
[----:B------:R-:W5:Y:S01]  /*4040*/  LDL.64 R22, [R1+0xd0] ;  /* 0x0000d00001167983 */ /* 0x000f620000100a00 */
[----:B------:R-:W-:-:S03]  /*4050*/  IMAD.WIDE R16, R0, 0x2, R30 ;  /* 0x0000000200107825 */ /* 0x000fc600078e021e */
[----:B------:R-:W5:Y:S04]  /*4060*/  LDL.64 R30, [R1+0x110] ;  /* 0x00011000011e7983 */ /* 0x000f680000100a00 */
[----:B------:R0:W5:Y:S04]  /*4070*/  LDG.E.U16 R80, [R8.64] ;  /* 0x0000000408507981 */ /* 0x000168000c1e1500 */
[----:B------:R1:W5:Y:S01]  /*4080*/  LDG.E.U16 R46, [R46.64] ;  /* 0x000000042e2e7981 */ /* 0x000362000c1e1500 */
[----:B------:R-:W-:-:S03]  /*4090*/  IMAD.WIDE R48, R0, 0x2, R48 ;  /* 0x0000000200307825 */ /* 0x000fc600078e0230 */
[----:B------:R1:W5:Y:S01]  /*40a0*/  LDG.E.U16 R45, [R10.64] ;  /* 0x000000040a2d7981 */ /* 0x000362000c1e1500 */
[----:B0-----:R-:W-:-:S03]  /*40b0*/  IMAD.WIDE R8, R0, 0x2, R36 ;  /* 0x0000000200087825 */ /* 0x001fc600078e0224 */
[----:B------:R0:W5:Y:S01]  /*40c0*/  LDG.E.U16 R37, [R16.64] ;  /* 0x0000000410257981 */ /* 0x000162000c1e1500 */
[----:B------:R-:W-:-:S03]  /*40d0*/  IMAD.WIDE R38, R0, 0x2, R38 ;  /* 0x0000000200267825 */ /* 0x000fc600078e0226 */
[----:B-1----:R1:W5:Y:S01]  /*40e0*/  LDG.E.U16 R47, [R8.64] ;  /* 0x00000004082f7981 */ /* 0x002362000c1e1500 */
[----:B------:R-:W-:-:S03]  /*40f0*/  IMAD.WIDE R18, R0, 0x2, R68 ;  /* 0x0000000200127825 */ /* 0x000fc600078e0244 */
[----:B------:R1:W5:Y:S01]  /*4100*/  LDG.E.U16 R48, [R48.64] ;  /* 0x0000000430307981 */ /* 0x000362000c1e1500 */
[----:B0-----:R-:W-:-:S03]  /*4110*/  IMAD.WIDE R16, R0, 0x2, R62 ;  /* 0x0000000200107825 */ /* 0x001fc600078e023e */
[----:B------:R0:W5:Y:S04]  /*4120*/  LDG.E.U16 R38, [R38.64] ;  /* 0x0000000426267981 */ /* 0x000168000c1e1500 */
[----:B------:R1:W5:Y:S04]  /*4130*/  LDG.E.U16 R44, [R16.64] ;  /* 0x00000004102c7981 */ /* 0x000368000c1e1500 */
[----:B------:R1:W5:Y:S01]  /*4140*/  LDG.E.U16 R66, [R66.64] ;  /* 0x0000000442427981 */ /* 0x000362000c1e1500 */
[----:B------:R-:W-:-:S03]  /*4150*/  IMAD.WIDE R10, R0, 0x2, R60 ;  /* 0x00000002000a7825 */ /* 0x000fc600078e023c */
[----:B0-----:R0:W5:Y:S01]  /*4160*/  LDG.E.U16 R39, [R18.64] ;  /* 0x0000000412277981 */ /* 0x001162000c1e1500 */
[----:B-1----:R-:W-:-:S03]  /*4170*/  IMAD.WIDE R8, R0, 0x2, R58 ;  /* 0x0000000200087825 */ /* 0x002fc600078e023a */
[----:B------:R1:W5:Y:S04]  /*4180*/  LDG.E.U16 R40, [R10.64] ;  /* 0x000000040a287981 */ /* 0x000368000c1e1500 */
[----:B------:R1:W5:Y:S01]  /*4190*/  LDG.E.U16 R36, [R8.64] ;  /* 0x0000000408247981 */ /* 0x000362000c1e1500 */
[C---:B0-----:R-:W-:Y:S01]  /*41a0*/  IMAD.WIDE R18, R0.reuse, 0x2, R56 ;  /* 0x0000000200127825 */ /* 0x041fe200078e0238 */
[----:B------:R-:W-:Y:S02]  /*41b0*/  HMMA.16816.F32.BF16 R236, R240, R112, RZ ;  /* 0x00000070f0ec723c */ /* 0x000fe400000418ff */
[----:B------:R-:W-:Y:S01]  /*41c0*/  LDSM.16.M88.4 R192, [R76+0x9c00] ;  /* 0x009c00004cc0783b */ /* 0x000fe20000000200 */
[----:B------:R-:W-:-:S03]  /*41d0*/  IMAD.WIDE R16, R0, 0x2, R54 ;  /* 0x0000000200107825 */ /* 0x000fc600078e0236 */
[----:B------:R3:W5:Y:S01]  /*41e0*/  LDG.E.U16 R65, [R18.64] ;  /* 0x0000000412417981 */ /* 0x000762000c1e1500 */
[----:B-1----:R-:W-:-:S03]  /*41f0*/  IMAD.WIDE R10, R0, 0x2, R52 ;  /* 0x00000002000a7825 */ /* 0x002fc600078e0234 */
[----:B------:R0:W5:Y:S04]  /*4200*/  LDG.E.U16 R49, [R16.64] ;  /* 0x0000000410317981 */ /* 0x000168000c1e1500 */
[----:B------:R4:W5:Y:S01]  /*4210*/  LDG.E.U16 R24, [R10.64] ;  /* 0x000000040a187981 */ /* 0x000962000c1e1500 */
[----:B------:R-:W-:-:S03]  /*4220*/  IMAD.WIDE R8, R0, 0x2, R34 ;  /* 0x0000000200087825 */ /* 0x000fc600078e0222 */
[----:B------:R-:W-:Y:S04]  /*4230*/  LDSM.16.M88.4 R188, [R76+0xa000] ;  /* 0x00a000004cbc783b */ /* 0x000fe80000000200 */
[----:B------:R5:W5:Y:S04]  /*4240*/  LDG.E.U16 R67, [R8.64] ;  /* 0x0000000408437981 */ /* 0x000b68000c1e1500 */
[----:B------:R-:W-:Y:S04]  /*4250*/  LDSM.16.M88.4 R184, [R76+0xa400] ;  /* 0x00a400004cb8783b */ /* 0x000fe80000000200 */
[----:B------:R-:W-:Y:S04]  /*4260*/  LDSM.16.M88.4 R180, [R76+0xa800] ;  /* 0x00a800004cb4783b */ /* 0x000fe80000000200 */
[----:B------:R-:W-:Y:S04]  /*4270*/  LDSM.16.M88.4 R176, [R76+0xac00] ;  /* 0x00ac00004cb0783b */ /* 0x000fe80000000200 */
[----:B------:R-:W-:Y:S04]  /*4280*/  LDSM.16.M88.4 R172, [R76+0xb000] ;  /* 0x00b000004cac783b */ /* 0x000fe80000000200 */
[----:B------:R-:W-:Y:S04]  /*4290*/  LDSM.16.M88.4 R168, [R76+0xb400] ;  /* 0x00b400004ca8783b */ /* 0x000fe80000000200 */
[----:B------:R-:W-:Y:S04]  /*42a0*/  LDSM.16.M88.4 R164, [R76+0xb800] ;  /* 0x00b800004ca4783b */ /* 0x000fe80000000200 */
[----:B------:R-:W-:Y:S01]  /*42b0*/  LDSM.16.M88.4 R160, [R76+0xbc00] ;  /* 0x00bc00004ca0783b */ /* 0x000fe20000000200 */
[----:B------:R-:W-:Y:S03]  /*42c0*/  HMMA.16816.F32.BF16 R248, R232, R114, R236 ;  /* 0x00000072e8f8723c */ /* 0x000fe600000418ec */
[----:B------:R-:W-:Y:S04]  /*42d0*/  LDSM.16.M88.4 R56, [R244+0xa000] ;  /* 0x00a00000f438783b */ /* 0x000fe80000000200 */
[----:B------:R-:W-:Y:S01]  /*42e0*/  LDSM.16.M88.4 R68, [R244+0xac00] ;  /* 0x00ac0000f444783b */ /* 0x000fe20000000200 */
[----:B------:R-:W-:Y:S03]  /*42f0*/  HMMA.16816.F32.BF16 R104, R240, R128, RZ ;  /* 0x00000080f068723c */ /* 0x000fe600000418ff */
[----:B------:R-:W-:Y:S04]  /*4300*/  LDSM.16.M88.4 R60, [R244+0xb000] ;  /* 0x00b00000f43c783b */ /* 0x000fe80000000200 */
[----:B------:R-:W-:Y:S01]  /*4310*/  LDSM.16.M88.4 R52, [R244+0xb800] ;  /* 0x00b80000f434783b */ /* 0x000fe20000000200 */
[----:B--2---:R-:W-:-:S04]  /*4320*/  IMAD.WIDE R20, R0, 0x2, R20 ;  /* 0x0000000200147825 */ /* 0x004fc800078e0214 */
[C---:B---3--:R-:W-:Y:S01]  /*4330*/  IMAD.WIDE R18, R0.reuse, 0x2, R32 ;  /* 0x0000000200127825 */ /* 0x048fe200078e0220 */
[----:B------:R1:W2:Y:S04]  /*4340*/  LDG.E.U16 R109, [R20.64] ;  /* 0x00000004146d7981 */ /* 0x0002a8000c1e1500 */
[----:B------:R3:W2:Y:S01]  /*4350*/  LDG.E.U16 R108, [R18.64] ;  /* 0x00000004126c7981 */ /* 0x0006a2000c1e1500 */
[----:B----4-:R-:W-:-:S03]  /*4360*/  IMAD.WIDE R10, R0, 0x2, R28 ;  /* 0x00000002000a7825 */ /* 0x010fc600078e021c */
[----:B------:R-:W4:Y:S01]  /*4370*/  LDSM.16.M88.4 R32, [R244+0x8800] ;  /* 0x00880000f420783b */ /* 0x000f220000000200 */
[----:B-----5:R-:W-:-:S03]  /*4380*/  IMAD.WIDE R8, R0, 0x2, R22 ;  /* 0x0000000200087825 */ /* 0x020fc600078e0216 */
[----:B------:R5:W2:Y:S04]  /*4390*/  LDG.E.U16 R137, [R10.64] ;  /* 0x000000040a897981 */ /* 0x000aa8000c1e1500 */
[----:B------:R5:W2:Y:S01]  /*43a0*/  LDG.E.U16 R136, [R8.64] ;  /* 0x0000000408887981 */ /* 0x000aa2000c1e1500 */
[----:B0-----:R-:W-:-:S03]  /*43b0*/  IMAD.WIDE R16, R0, 0x2, R30 ;  /* 0x0000000200107825 */ /* 0x001fc600078e021e */
[----:B------:R-:W-:Y:S04]  /*43c0*/  LDSM.16.M88.4 R28, [R244+0x9000] ;  /* 0x00900000f41c783b */ /* 0x000fe80000000200 */
[----:B------:R3:W2:Y:S04]  /*43d0*/  LDG.E.U16 R83, [R16.64] ;  /* 0x0000000410537981 */ /* 0x0006a8000c1e1500 */
[----:B-----5:R-:W0:Y:S04]  /*43e0*/  LDSM.16.M88.4 R8, [R244+0x8400] ;  /* 0x00840000f408783b */ /* 0x020e280000000200 */
[----:B-1----:R-:W-:Y:S04]  /*43f0*/  LDSM.16.M88.4 R20, [R244+0xbc00] ;  /* 0x00bc0000f414783b */ /* 0x002fe80000000200 */
[----:B---3--:R-:W1:Y:S04]  /*4400*/  LDSM.16.MT88.4 R16, [R247+0x100] ;  /* 0x00010000f710783b */ /* 0x008e680000004200 */
[----:B------:R-:W-:Y:S01]  /*4410*/  BAR.SYNC.DEFER_BLOCKING 0x0 ;  /* 0x0000000000007b1d */ /* 0x000fe20000010000 */
[C---:B----4-:R-:W-:Y:S08]  /*4420*/  HMMA.16816.F32.BF16 R76, R240.reuse, R32, RZ ;  /* 0x00000020f04c723c */ /* 0x050ff000000418ff */
[----:B0-----:R-:W-:Y:S11]  /*4430*/  HMMA.16816.F32.BF16 R116, R240, R8, RZ ;  /* 0x00000008f074723c */ /* 0x001ff600000418ff */
[----:B------:R-:W-:Y:S11]  /*4440*/  @!UPT UIADD3 URZ, URZ, URZ, URZ ;  /* 0x0000003f3f3ff290 */ /* 0x000ff6000fffe03f */
[----:B------:R-:W-:Y:S02]  /*4450*/  @!UPT UIADD3 URZ, URZ, URZ, URZ ;  /* 0x0000003f3f3ff290 */ /* 0x000fe4000fffe03f */
[C---:B------:R-:W-:Y:S08]  /*4460*/  HMMA.16816.F32.BF16 R236, R232.reuse, R10, R116 ;  /* 0x0000000ae8ec723c */ /* 0x040ff00000041874 */
[----:B------:R-:W-:Y:S08]  /*4470*/  HMMA.16816.F32.BF16 R116, R232, R34, R76 ;  /* 0x00000022e874723c */ /* 0x000ff0000004184c */
[----:B-1----:R-:W-:Y:S11]  /*4480*/  HMMA.16816.F32.BF16 R76, R16, R112, RZ ;  /* 0x00000070104c723c */ /* 0x002ff600000418ff */
[----:B------:R-:W-:Y:S11]  /*4490*/  @!UPT UIADD3 URZ, URZ, URZ, URZ ;  /* 0x0000003f3f3ff290 */ /* 0x000ff6000fffe03f */
[----:B------:R-:W-:Y:S02]  /*44a0*/  @!UPT UIADD3 URZ, URZ, URZ, URZ ;  /* 0x0000003f3f3ff290 */ /* 0x000fe4000fffe03f */
[----:B------:R-:W-:Y:S08]  /*44b0*/  HMMA.16816.F32.BF16 R112, R228, R114, R76 ;  /* 0x00000072e470723c */ /* 0x000ff0000004184c */
[----:B------:R-:W-:Y:S11]  /*44c0*/  HMMA.16816.F32.BF16 R76, R16, R8, RZ ;  /* 0x00000008104c723c */ /* 0x000ff600000418ff */
[----:B------:R-:W-:Y:S11]  /*44d0*/  @!UPT UIADD3 URZ, URZ, URZ, URZ ;  /* 0x0000003f3f3ff290 */ /* 0x000ff6000fffe03f */
[----:B------:R-:W-:Y:S02]  /*44e0*/  @!UPT UIADD3 URZ, URZ, URZ, URZ ;  /* 0x0000003f3f3ff290 */ /* 0x000fe4000fffe03f */
[----:B------:R-:W-:Y:S08]  /*44f0*/  HMMA.16816.F32.BF16 R8, R228, R10, R76 ;  /* 0x0000000ae408723c */ /* 0x000ff0000004184c */
[----:B------:R-:W-:Y:S11]  /*4500*/  HMMA.16816.F32.BF16 R76, R16, R32, RZ ;  /* 0x00000020104c723c */ /* 0x000ff600000418ff */
[----:B------:R-:W-:Y:S11]  /*4510*/  @!UPT UIADD3 URZ, URZ, URZ, URZ ;  /* 0x0000003f3f3ff290 */ /* 0x000ff6000fffe03f */
[----:B------:R-:W-:Y:S02]  /*4520*/  @!UPT UIADD3 URZ, URZ, URZ, URZ ;  /* 0x0000003f3f3ff290 */ /* 0x000fe4000fffe03f */
[----:B------:R-:W-:Y:S08]  /*4530*/  HMMA.16816.F32.BF16 R32, R228, R34, R76 ;  /* 0x00000022e420723c */ /* 0x000ff0000004184c */
[----:B------:R-:W-:Y:S01]  /*4540*/  HMMA.16816.F32.BF16 R76, R16, R128, RZ ;  /* 0x00000080104c723c */ /* 0x000fe200000418ff */
[----:B------:R-:W-:-:S07]  /*4550*/  LOP3.LUT R111, R246, 0x20, RZ, 0x3c, !PT ;  /* 0x00000020f66f7812 */ /* 0x000fce00078e3cff */
[----:B------:R-:W-:Y:S08]  /*4560*/  HMMA.16816.F32.BF16 R104, R232, R130, R104 ;  /* 0x00000082e868723c */ /* 0x000ff00000041868 */
[----:B------:R-:W-:Y:S08]  /*4570*/  HMMA.16816.F32.BF16 R120, R240, R28, RZ ;  /* 0x0000001cf078723c */ /* 0x000ff000000418ff */
[----:B------:R-:W-:Y:S08]  /*4580*/  HMMA.16816.F32.BF16 R128, R228, R130, R76 ;  /* 0x00000082e480723c */ /* 0x000ff0000004184c */
[----:B------:R-:W-:Y:S01]  /*4590*/  HMMA.16816.F32.BF16 R76, R16, R28, RZ ;  /* 0x0000001c104c723c */ /* 0x000fe200000418ff */
[----:B------:R-:W-:Y:S04]  /*45a0*/  STS.U16 [R246+0x8000], R50 ;  /* 0x00800032f6007388 */ /* 0x000fe80000000400 */
[----:B------:R-:W-:Y:S04]  /*45b0*/  STS.U16 [R246+0x8800], R64 ;  /* 0x00880040f6007388 */ /* 0x000fe80000000400 */
[----:B------:R-:W-:Y:S04]  /*45c0*/  STS.U16 [R246+0x9000], R51 ;  /* 0x00900033f6007388 */ /* 0x000fe80000000400 */
[----:B------:R-:W-:Y:S04]  /*45d0*/  STS.U16 [R246+0x9800], R46 ;  /* 0x0098002ef6007388 */ /* 0x000fe80000000400 */
[----:B------:R-:W-:Y:S04]  /*45e0*/  STS.U16 [R246+0xa000], R45 ;  /* 0x00a0002df6007388 */ /* 0x000fe80000000400 */
[----:B------:R-:W-:Y:S04]  /*45f0*/  STS.U16 [R246+0xa800], R47 ;  /* 0x00a8002ff6007388 */ /* 0x000fe80000000400 */
[----:B------:R-:W-:Y:S04]  /*4600*/  STS.U16 [R246+0xb000], R48 ;  /* 0x00b00030f6007388 */ /* 0x000fe80000000400 */
[----:B------:R-:W-:Y:S01]  /*4610*/  STS.U16 [R246+0xb800], R44 ;  /* 0x00b8002cf6007388 */ /* 0x000fe20000000400 */
[----:B------:R-:W-:-:S03]  /*4620*/  LOP3.LUT R110, R246, 0x40, RZ, 0x3c, !PT ;  /* 0x00000040f66e7812 */ /* 0x000fc600078e3cff */
        /* <DEDUP_REMOVED lines=11> */
[-C--:B------:R-:W-:Y:S03]  /*46e0*/  HMMA.16816.F32.BF16 R120, R232, R30.reuse, R120 ;  /* 0x0000001ee878723c */ /* 0x080fe60000041878 */
[----:B------:R-:W-:Y:S04]  /*46f0*/  STS.U16 [R110+0x9c00], R66 ;  /* 0x009c00426e007388 */ /* 0x000fe80000000400 */
[----:B------:R-:W-:Y:S01]  /*4700*/  STS.U16 [R110+0xa400], R65 ;  /* 0x00a400416e007388 */ /* 0x000fe20000000400 */
[----:B------:R-:W-:Y:S03]  /*4710*/  HMMA.16816.F32.BF16 R28, R228, R30, R76 ;  /* 0x0000001ee41c723c */ /* 0x000fe6000004184c */
[----:B------:R-:W-:Y:S04]  /*4720*/  STS.U16 [R110+0xac00], R49 ;  /* 0x00ac00316e007388 */ /* 0x000fe80000000400 */
[----:B------:R0:W-:Y:S01]  /*4730*/  STS.U16 [R110+0xb400], R24 ;  /* 0x00b400186e007388 */ /* 0x0001e20000000400 */
[-C--:B------:R-:W-:Y:S08]  /*4740*/  HMMA.16816.F32.BF16 R76, R16, R100.reuse, RZ ;  /* 0x00000064104c723c */ /* 0x080ff000000418ff */
[C---:B0-----:R-:W-:Y:S08]  /*4750*/  HMMA.16816.F32.BF16 R24, R240.reuse, R100, RZ ;  /* 0x00000064f018723c */ /* 0x041ff000000418ff */
[----:B------:R-:W-:Y:S11]  /*4760*/  HMMA.16816.F32.BF16 R144, R240, R124, RZ ;  /* 0x0000007cf090723c */ /* 0x000ff600000418ff */
[----:B------:R-:W-:Y:S05]  /*4770*/  @!UPT UIADD3 URZ, URZ, URZ, URZ ;  /* 0x0000003f3f3ff290 */ /* 0x000fea000fffe03f */
[-C--:B------:R-:W-:Y:S08]  /*4780*/  HMMA.16816.F32.BF16 R24, R232, R102.reuse, R24 ;  /* 0x00000066e818723c */ /* 0x080ff00000041818 */
[----:B------:R-:W-:Y:S08]  /*4790*/  HMMA.16816.F32.BF16 R100, R228, R102, R76 ;  /* 0x00000066e464723c */ /* 0x000ff0000004184c */
[----:B------:R-:W-:Y:S01]  /*47a0*/  HMMA.16816.F32.BF16 R76, R16, R124, RZ ;  /* 0x0000007c104c723c */ /* 0x000fe200000418ff */
[----:B------:R-:W-:Y:S01]  /*47b0*/  LOP3.LUT R138, R246, 0x60, RZ, 0x3c, !PT ;  /* 0x00000060f68a7812 */ /* 0x000fe200078e3cff */
[----:B------:R-:W-:Y:S04]  /*47c0*/  STS.U16 [R110+0xbc00], R67 ;  /* 0x00bc00436e007388 */ /* 0x000fe80000000400 */
[----:B------:R-:W-:Y:S04]  /*47d0*/  STS.U16 [R138+0x8600], R82 ;  /* 0x008600528a007388 */ /* 0x000fe80000000400 */
[----:B------:R-:W-:Y:S01]  /*47e0*/  STS.U16 [R138+0x8e00], R81 ;  /* 0x008e00518a007388 */ /* 0x000fe20000000400 */
[-C--:B------:R-:W-:Y:S03]  /*47f0*/  HMMA.16816.F32.BF16 R144, R232, R126.reuse, R144 ;  /* 0x0000007ee890723c */ /* 0x080fe60000041890 */
[----:B------:R-:W-:Y:S04]  /*4800*/  STS.U16 [R138+0x9600], R80 ;  /* 0x009600508a007388 */ /* 0x000fe80000000400 */
[----:B--2---:R-:W-:Y:S04]  /*4810*/  STS.U16 [R138+0x9e00], R109 ;  /* 0x009e006d8a007388 */ /* 0x004fe80000000400 */
[----:B------:R0:W-:Y:S02]  /*4820*/  STS.U16 [R138+0xa600], R108 ;  /* 0x00a6006c8a007388 */ /* 0x0001e40000000400 */
[----:B------:R-:W-:Y:S08]  /*4830*/  HMMA.16816.F32.BF16 R124, R228, R126, R76 ;  /* 0x0000007ee47c723c */ /* 0x000ff0000004184c */
[-C--:B0-----:R-:W-:Y:S08]  /*4840*/  HMMA.16816.F32.BF16 R108, R240, R84.reuse, RZ ;  /* 0x00000054f06c723c */ /* 0x081ff000000418ff */
[----:B------:R-:W-:Y:S08]  /*4850*/  HMMA.16816.F32.BF16 R76, R16, R84, RZ ;  /* 0x00000054104c723c */ /* 0x000ff000000418ff */
[----:B------:R-:W-:Y:S08]  /*4860*/  HMMA.16816.F32.BF16 R48, R240, R56, RZ ;  /* 0x00000038f030723c */ /* 0x000ff000000418ff */
[-C--:B------:R-:W-:Y:S08]  /*4870*/  HMMA.16816.F32.BF16 R108, R232, R86.reuse, R108 ;  /* 0x00000056e86c723c */ /* 0x080ff0000004186c */
[----:B------:R-:W-:Y:S08]  /*4880*/  HMMA.16816.F32.BF16 R84, R228, R86, R76 ;  /* 0x00000056e454723c */ /* 0x000ff0000004184c */
[----:B------:R-:W-:Y:S08]  /*4890*/  HMMA.16816.F32.BF16 R76, R16, R56, RZ ;  /* 0x00000038104c723c */ /* 0x000ff000000418ff */
[----:B------:R-:W-:Y:S08]  /*48a0*/  HMMA.16816.F32.BF16 R48, R232, R58, R48 ;  /* 0x0000003ae830723c */ /* 0x000ff00000041830 */
[----:B------:R-:W-:Y:S08]  /*48b0*/  HMMA.16816.F32.BF16 R40, R240, R96, RZ ;  /* 0x00000060f028723c */ /* 0x000ff000000418ff */
[----:B------:R-:W-:Y:S08]  /*48c0*/  HMMA.16816.F32.BF16 R56, R228, R58, R76 ;  /* 0x0000003ae438723c */ /* 0x000ff0000004184c */
[----:B------:R-:W-:Y:S01]  /*48d0*/  HMMA.16816.F32.BF16 R76, R16, R96, RZ ;  /* 0x00000060104c723c */ /* 0x000fe200000418ff */
[----:B------:R0:W-:Y:S07]  /*48e0*/  STS.U16 [R138+0xae00], R83 ;  /* 0x00ae00538a007388 */ /* 0x0001ee0000000400 */
[----:B------:R-:W-:Y:S08]  /*48f0*/  HMMA.16816.F32.BF16 R40, R232, R98, R40 ;  /* 0x00000062e828723c */ /* 0x000ff00000041828 */
[----:B0-----:R-:W-:Y:S08]  /*4900*/  HMMA.16816.F32.BF16 R80, R240, R132, RZ ;  /* 0x00000084f050723c */ /* 0x001ff000000418ff */
[----:B------:R-:W-:Y:S08]  /*4910*/  HMMA.16816.F32.BF16 R96, R228, R98, R76 ;  /* 0x00000062e460723c */ /* 0x000ff0000004184c */
[----:B------:R-:W-:Y:S01]  /*4920*/  HMMA.16816.F32.BF16 R76, R16, R132, RZ ;  /* 0x00000084104c723c */ /* 0x000fe200000418ff */
[----:B------:R-:W-:Y:S04]  /*4930*/  STS.U16 [R138+0xb600], R137 ;  /* 0x00b600898a007388 */ /* 0x000fe80000000400 */
[----:B------:R0:W-:Y:S03]  /*4940*/  STS.U16 [R138+0xbe00], R136 ;  /* 0x00be00888a007388 */ /* 0x0001e60000000400 */
[----:B------:R-:W-:Y:S08]  /*4950*/  HMMA.16816.F32.BF16 R80, R232, R134, R80 ;  /* 0x00000086e850723c */ /* 0x000ff00000041850 */
[----:B0-----:R-:W-:Y:S08]  /*4960*/  HMMA.16816.F32.BF16 R136, R240, R68, RZ ;  /* 0x00000044f088723c */ /* 0x001ff000000418ff */
[----:B------:R-:W-:Y:S08]  /*4970*/  HMMA.16816.F32.BF16 R132, R228, R134, R76 ;  /* 0x00000086e484723c */ /* 0x000ff0000004184c */
[----:B------:R-:W-:Y:S08]  /*4980*/  HMMA.16816.F32.BF16 R76, R16, R68, RZ ;  /* 0x00000044104c723c */ /* 0x000ff000000418ff */
        /* <DEDUP_REMOVED lines=8> */
[-C--:B------:R-:W-:Y:S11]  /*4a10*/  HMMA.16816.F32.BF16 R44, R232, R90.reuse, R44 ;  /* 0x0000005ae82c723c */ /* 0x080ff6000004182c */
[----:B------:R-:W-:Y:S05]  /*4a20*/  @!UPT UIADD3 URZ, URZ, URZ, URZ ;  /* 0x0000003f3f3ff290 */ /* 0x000fea000fffe03f */
[----:B------:R-:W-:Y:S08]  /*4a30*/  HMMA.16816.F32.BF16 R88, R228, R90, R76 ;  /* 0x0000005ae458723c */ /* 0x000ff0000004184c */
[C---:B------:R-:W-:Y:S08]  /*4a40*/  HMMA.16816.F32.BF16 R76, R16.reuse, R52, RZ ;  /* 0x00000034104c723c */ /* 0x040ff000000418ff */
[----:B------:R-:W-:Y:S08]  /*4a50*/  HMMA.16816.F32.BF16 R16, R16, R20, RZ ;  /* 0x000000141010723c */ /* 0x000ff000000418ff */
[C---:B------:R-:W-:Y:S01]  /*4a60*/  HMMA.16816.F32.BF16 R64, R240.reuse, R52, RZ ;  /* 0x00000034f040723c */ /* 0x040fe200000418ff */
[----:B------:R-:W2:Y:S07]  /*4a70*/  LDL.LU R53, [R1+0xb0] ;  /* 0x0000b00001357983 */ /* 0x000eae0000300800 */
[----:B------:R-:W-:Y:S08]  /*4a80*/  HMMA.16816.F32.BF16 R240, R240, R20, RZ ;  /* 0x00000014f0f0723c */ /* 0x000ff000000418ff */
[C---:B------:R-:W-:Y:S08]  /*4a90*/  HMMA.16816.F32.BF16 R76, R228.reuse, R54, R76 ;  /* 0x00000036e44c723c */ /* 0x040ff0000004184c */
[----:B------:R-:W-:Y:S01]  /*4aa0*/  HMMA.16816.F32.BF16 R16, R228, R22, R16 ;  /* 0x00000016e410723c */ /* 0x000fe20000041810 */
[----:B------:R-:W3:Y:S07]  /*4ab0*/  LDL.LU R228, [R1+0xb8] ;  /* 0x0000b80001e47983 */ /* 0x000eee0000300800 */
[-C--:B------:R-:W-:Y:S08]  /*4ac0*/  HMMA.16816.F32.BF16 R112, R156, R220.reuse, R112 ;  /* 0x000000dc9c70723c */ /* 0x080ff00000041870 */
[C---:B------:R-:W-:Y:S08]  /*4ad0*/  HMMA.16816.F32.BF16 R248, R224.reuse, R220, R248 ;  /* 0x000000dce0f8723c */ /* 0x040ff000000418f8 */
[-C--:B------:R-:W-:Y:S08]  /*4ae0*/  HMMA.16816.F32.BF16 R236, R224, R216.reuse, R236 ;  /* 0x000000d8e0ec723c */ /* 0x080ff000000418ec */
[----:B------:R-:W-:Y:S08]  /*4af0*/  HMMA.16816.F32.BF16 R8, R156, R216, R8 ;  /* 0x000000d89c08723c */ /* 0x000ff00000041808 */
[C---:B------:R-:W-:Y:S08]  /*4b00*/  HMMA.16816.F32.BF16 R64, R232.reuse, R54, R64 ;  /* 0x00000036e840723c */ /* 0x040ff00000041840 */
[----:B------:R-:W-:Y:S08]  /*4b10*/  HMMA.16816.F32.BF16 R240, R232, R22, R240 ;  /* 0x00000016e8f0723c */ /* 0x000ff000000418f0 */
[-C--:B------:R-:W-:Y:S08]  /*4b20*/  HMMA.16816.F32.BF16 R116, R224, R212.reuse, R116 ;  /* 0x000000d4e074723c */ /* 0x080ff00000041874 */
[C---:B------:R-:W-:Y:S08]  /*4b30*/  HMMA.16816.F32.BF16 R32, R156.reuse, R212, R32 ;  /* 0x000000d49c20723c */ /* 0x040ff00000041820 */
        /* <DEDUP_REMOVED lines=12> */
[----:B------:R-:W-:Y:S01]  /*4c00*/  HMMA.16816.F32.BF16 R16, R156, R160, R16 ;  /* 0x000000a09c10723c */ /* 0x000fe20000041810 */
[----:B------:R-:W-:Y:S07]  /*4c10*/  BAR.SYNC.DEFER_BLOCKING 0x0 ;  /* 0x0000000000007b1d */ /* 0x000fee0000010000 */
[-C--:B------:R-:W-:Y:S08]  /*4c20*/  HMMA.16816.F32.BF16 R112, R148, R222.reuse, R112 ;  /* 0x000000de9470723c */ /* 0x080ff00000041870 */
[C---:B------:R-:W-:Y:S08]  /*4c30*/  HMMA.16816.F32.BF16 R248, R152.reuse, R222, R248 ;  /* 0x000000de98f8723c */ /* 0x040ff000000418f8 */
[-C--:B------:R-:W-:Y:S01]  /*4c40*/  HMMA.16816.F32.BF16 R236, R152, R218.reuse, R236 ;  /* 0x000000da98ec723c */ /* 0x080fe200000418ec */
[----:B------:R-:W-:Y:S07]  /*4c50*/  LDSM.16.M88.4 R156, [R245+0x9800] ;  /* 0x00980000f59c783b */ /* 0x000fee0000000200 */
[----:B------:R-:W-:Y:S08]  /*4c60*/  HMMA.16816.F32.BF16 R8, R148, R218, R8 ;  /* 0x000000da9408723c */ /* 0x000ff00000041808 */
        /* <DEDUP_REMOVED lines=13> */
[----:B------:R-:W4:Y:S07]  /*4d40*/  LDL.LU R227, [R1+0xb4] ;  /* 0x0000b40001e37983 */ /* 0x000f2e0000300800 */
[----:B------:R-:W-:Y:S01]  /*4d50*/  HMMA.16816.F32.BF16 R116, R152, R214, R116 ;  /* 0x000000d69874723c */ /* 0x000fe20000041874 */
[----:B------:R-:W-:Y:S01]  /*4d60*/  FMUL R22, R249, c[0x0][0x188] ;  /* 0x00006200f9167a20 */ /* 0x000fe20000400000 */
[----:B------:R-:W5:Y:S01]  /*4d70*/  LDL.LU R164, [R1+0x80] ;  /* 0x0000800001a47983 */ /* 0x000f620000300800 */
[----:B------:R-:W-:-:S05]  /*4d80*/  FMUL R52, R114, c[0x0][0x188] ;  /* 0x0000620072347a20 */ /* 0x000fca0000400000 */
        /* <DEDUP_REMOVED lines=12> */
[C---:B------:R-:W-:Y:S01]  /*4e50*/  HMMA.16816.F32.BF16 R76, R148.reuse, R166, R76 ;  /* 0x000000a6944c723c */ /* 0x040fe2000004184c */
[----:B------:R-:W-:Y:S01]  /*4e60*/  FMUL R20, R250, c[0x0][0x188] ;  /* 0x00006200fa147a20 */ /* 0x000fe20000400000 */
[----:B------:R-:W2:Y:S06]  /*4e70*/  LDL.LU R165, [R1+0x84] ;  /* 0x0000840001a57983 */ /* 0x000eac0000300800 */
[----:B------:R-:W-:Y:S01]  /*4e80*/  HMMA.16816.F32.BF16 R148, R148, R162, R16 ;  /* 0x000000a29494723c */ /* 0x000fe20000041810 */
[----:B------:R-:W-:-:S06]  /*4e90*/  FMUL R21, R251, c[0x0][0x188] ;  /* 0x00006200fb157a20 */ /* 0x000fcc0000400000 */
[----:B------:R-:W-:Y:S02]  /*4ea0*/  FMUL R16, R112, c[0x0][0x188] ;  /* 0x0000620070107a20 */ /* 0x000fe40000400000 */
[----:B------:R-:W-:Y:S02]  /*4eb0*/  FMUL R17, R113, c[0x0][0x188] ;  /* 0x0000620071117a20 */ /* 0x000fe40000400000 */
[----:B------:R-:W-:Y:S02]  /*4ec0*/  FMUL R19, R248, c[0x0][0x188] ;  /* 0x00006200f8137a20 */ /* 0x000fe40000400000 */
[----:B------:R-:W-:Y:S01]  /*4ed0*/  FMUL R18, R115, c[0x0][0x188] ;  /* 0x0000620073127a20 */ /* 0x000fe20000400000 */
[----:B------:R-:W-:Y:S01]  /*4ee0*/  FMNMX R16, R16, R17, !PT ;  /* 0x0000001110107209 */ /* 0x000fe20007800000 */
[----:B------:R-:W-:Y:S01]  /*4ef0*/  FMUL R17, R236, c[0x0][0x188] ;  /* 0x00006200ec117a20 */ /* 0x000fe20000400000 */
[----:B------:R-:W-:Y:S02]  /*4f00*/  FMNMX R19, R19, R22, !PT ;  /* 0x0000001613137209 */ /* 0x000fe40007800000 */
[----:B------:R-:W-:Y:S01]  /*4f10*/  FMNMX R52, R52, R18, !PT ;  /* 0x0000001234347209 */ /* 0x000fe20007800000 */
[----:B------:R-:W-:Y:S01]  /*4f20*/  FMUL R18, R10, c[0x0][0x188] ;  /* 0x000062000a127a20 */ /* 0x000fe20000400000 */
[----:B------:R-:W-:Y:S01]  /*4f30*/  FMNMX R20, R20, R21, !PT ;  /* 0x0000001514147209 */ /* 0x000fe20007800000 */
[----:B------:R-:W-:Y:S01]  /*4f40*/  FMUL R22, R238, c[0x0][0x188] ;  /* 0x00006200ee167a20 */ /* 0x000fe20000400000 */
[----:B------:R-:W-:Y:S01]  /*4f50*/  FMNMX R19, R17, R19, !PT ;  /* 0x0000001311137209 */ /* 0x000fe20007800000 */
[----:B------:R-:W-:Y:S01]  /*4f60*/  FMUL R17, R237, c[0x0][0x188] ;  /* 0x00006200ed117a20 */ /* 0x000fe20000400000 */
[----:B------:R-:W-:Y:S01]  /*4f70*/  FMNMX R52, R18, R52, !PT ;  /* 0x0000003412347209 */ /* 0x000fe20007800000 */
[C---:B------:R-:W-:Y:S01]  /*4f80*/  HMMA.16816.F32.BF16 R104, R152.reuse, R210, R104 ;  /* 0x000000d29868723c */ /* 0x040fe20000041868 */
[----:B------:R-:W-:Y:S01]  /*4f90*/  FMUL R18, R239, c[0x0][0x188] ;  /* 0x00006200ef127a20 */ /* 0x000fe20000400000 */
[----:B------:R-:W-:Y:S01]  /*4fa0*/  FMNMX R20, R22, R20, !PT ;  /* 0x0000001416147209 */ /* 0x000fe20007800000 */
        /* <DEDUP_REMOVED lines=77> */
[----:B------:R-:W-:Y:S01]  /*5480*/  HMMA.16816.F32.BF16 R48, R152, R190, R48 ;  /* 0x000000be9830723c */ /* 0x000fe20000041830 */
[----:B------:R-:W-:Y:S01]  /*5490*/  FMUL R22, R146, c[0x0][0x188] ;  /* 0x0000620092167a20 */ /* 0x000fe20000400000 */
[----:B------:R-:W-:-:S02]  /*54a0*/  FMNMX R20, R21, R20, !PT ;  /* 0x0000001415147209 */ /* 0x000fc40007800000 */
        /* <DEDUP_REMOVED lines=30> */
[----:B------:R-:W-:Y:S01]  /*5690*/  HMMA.16816.F32.BF16 R136, R152, R178, R136 ;  /* 0x000000b29888723c */ /* 0x000fe20000041888 */
[----:B------:R-:W-:Y:S01]  /*56a0*/  FMNMX R16, R17, R16, !PT ;  /* 0x0000001011107209 */ /* 0x000fe20007800000 */
[----:B------:R-:W-:Y:S01]  /*56b0*/  FMUL R17, R56, c[0x0][0x188] ;  /* 0x0000620038117a20 */ /* 0x000fe20000400000 */
[----:B------:R-:W-:Y:S01]  /*56c0*/  FMNMX R52, R18, R52, !PT ;  /* 0x0000003412347209 */ /* 0x000fe20007800000 */
[----:B------:R-:W-:Y:S01]  /*56d0*/  FMUL R18, R49, c[0x0][0x188] ;  /* 0x0000620031127a20 */ /* 0x000fe20000400000 */
[----:B------:R-:W-:-:S03]  /*56e0*/  FMNMX R19, R22, R19, !PT ;  /* 0x0000001316137209 */ /* 0x000fc60007800000 */
[----:B------:R-:W-:Y:S01]  /*56f0*/  HMMA.16816.F32.BF16 R36, R152, R174, R36 ;  /* 0x000000ae9824723c */ /* 0x000fe20000041824 */
[----:B------:R-:W-:Y:S01]  /*5700*/  FMNMX R16, R17, R16, !PT ;  /* 0x0000001011107209 */ /* 0x000fe20007800000 */
[----:B------:R-:W-:Y:S01]  /*5710*/  FMUL R17, R58, c[0x0][0x188] ;  /* 0x000062003a117a20 */ /* 0x000fe20000400000 */
[----:B------:R-:W-:Y:S01]  /*5720*/  FMNMX R18, R18, R19, !PT ;  /* 0x0000001312127209 */ /* 0x000fe20007800000 */
[----:B------:R-:W-:Y:S01]  /*5730*/  FMUL R22, R40, c[0x0][0x188] ;  /* 0x0000620028167a20 */ /* 0x000fe20000400000 */
[----:B------:R-:W-:Y:S01]  /*5740*/  LDSM.16.M88.4 R180, [R245+0xb800] ;  /* 0x00b80000f5b4783b */ /* 0x000fe20000000200 */
[----:B------:R-:W-:Y:S01]  /*5750*/  FMUL R19, R57, c[0x0][0x188] ;  /* 0x0000620039137a20 */ /* 0x000fe20000400000 */
[----:B------:R-:W-:Y:S01]  /*5760*/  FMNMX R52, R17, R52, !PT ;  /* 0x0000003411347209 */ /* 0x000fe20007800000 */
[----:B------:R-:W-:Y:S01]  /*5770*/  FMUL R17, R41, c[0x0][0x188] ;  /* 0x0000620029117a20 */ /* 0x000fe20000400000 */
[----:B------:R-:W-:Y:S02]  /*5780*/  FMNMX R18, R22, R18, !PT ;  /* 0x0000001216127209 */ /* 0x000fe40007800000 */
[----:B------:R-:W-:Y:S01]  /*5790*/  FMNMX R16, R19, R16, !PT ;  /* 0x0000001013107209 */ /* 0x000fe20007800000 */
[----:B------:R-:W-:Y:S01]  /*57a0*/  FMUL R19, R59, c[0x0][0x188] ;  /* 0x000062003b137a20 */ /* 0x000fe20000400000 */
[----:B------:R-:W-:Y:S01]  /*57b0*/  FMNMX R17, R17, R18, !PT ;  /* 0x0000001211117209 */ /* 0x000fe20007800000 */
[----:B------:R-:W-:-:S02]  /*57c0*/  FMUL R22, R80, c[0x0][0x188] ;  /* 0x0000620050167a20 */ /* 0x000fc40000400000 */
        /* <DEDUP_REMOVED lines=14> */
[----:B------:R-:W-:Y:S01]  /*58b0*/  FMNMX R52, R18, R52, !PT ;  /* 0x0000003412347209 */ /* 0x000fe20007800000 */
[----:B------:R-:W-:Y:S01]  /*58c0*/  FMUL R18, R137, c[0x0][0x188] ;  /* 0x0000620089127a20 */ /* 0x000fe20000400000 */
[----:B------:R-:W-:-:S04]  /*58d0*/  FMNMX R19, R22, R19, !PT ;  /* 0x0000001316137209 */ /* 0x000fc80007800000 */
[----:B------:R-:W-:Y:S01]  /*58e0*/  HMMA.16816.F32.BF16 R240, R152, R162, R240 ;  /* 0x000000a298f0723c */ /* 0x000fe200000418f0 */
        /* <DEDUP_REMOVED lines=48> */
[----:B------:R-:W5:Y:S01]  /*5bf0*/  LDL.LU R166, [R1+0x88] ;  /* 0x0000880001a67983 */ /* 0x000f620000300800 */
[----:B------:R-:W-:Y:S01]  /*5c00*/  FMUL R20, R69, c[0x0][0x188] ;  /* 0x0000620045147a20 */ /* 0x000fe20000400000 */
[----:B------:R-:W-:Y:S01]  /*5c10*/  FMNMX R17, R17, R22, !PT ;  /* 0x0000001611117209 */ /* 0x000fe20007800000 */
[----:B------:R-:W-:Y:S01]  /*5c20*/  FMUL R18, R46, c[0x0][0x188] ;  /* 0x000062002e127a20 */ /* 0x000fe20000400000 */
[----:B------:R-:W-:Y:S01]  /*5c30*/  FMNMX R52, R21, R52, !PT ;  /* 0x0000003415347209 */ /* 0x000fe20007800000 */
[----:B------:R-:W-:Y:S01]  /*5c40*/  FMUL R22, R71, c[0x0][0x188] ;  /* 0x0000620047167a20 */ /* 0x000fe20000400000 */
[----:B------:R-:W0:Y:S01]  /*5c50*/  SHFL.BFLY PT, R21, R19, 0x2, 0x1f ;  /* 0x0c401f0013157f89 */ /* 0x000e2200000e0000 */
        /* <DEDUP_REMOVED lines=15> */
[----:B------:R-:W5:Y:S01]  /*5d50*/  LDL.LU R167, [R1+0x8c] ;  /* 0x00008c0001a77983 */ /* 0x000f620000300800 */
[----:B------:R-:W-:Y:S01]  /*5d60*/  FMNMX R16, R20, R16, !PT ;  /* 0x0000001014107209 */ /* 0x000fe20007800000 */
[----:B------:R-:W-:Y:S01]  /*5d70*/  FMUL R20, R243, c[0x0][0x188] ;  /* 0x00006200f3147a20 */ /* 0x000fe20000400000 */
[----:B------:R-:W-:Y:S01]  /*5d80*/  FMNMX R18, R18, R17, !PT ;  /* 0x0000001112127209 */ /* 0x000fe20007800000 */
[----:B------:R-:W-:Y:S01]  /*5d90*/  FMUL R22, R63, c[0x0][0x188] ;  /* 0x000062003f167a20 */ /* 0x000fe20000400000 */
[----:B------:R-:W5:Y:S01]  /*5da0*/  LDL.LU R176, [R1+0x70] ;  /* 0x0000700001b07983 */ /* 0x000f620000300800 */
[----:B------:R-:W-:Y:S01]  /*5db0*/  FMUL R17, R88, c[0x0][0x188] ;  /* 0x0000620058117a20 */ /* 0x000fe20000400000 */
[----:B------:R-:W-:-:S02]  /*5dc0*/  FMNMX R20, R20, R18, !PT ;  /* 0x0000001214147209 */ /* 0x000fc40007800000 */
[----:B------:R-:W-:Y:S01]  /*5dd0*/  FMNMX R52, R22, R52, !PT ;  /* 0x0000003416347209 */ /* 0x000fe20007800000 */
[----:B------:R-:W-:Y:S01]  /*5de0*/  FMUL R22, R89, c[0x0][0x188] ;  /* 0x0000620059167a20 */ /* 0x000fe20000400000 */
[----:B0-----:R-:W-:Y:S01]  /*5df0*/  FMNMX R21, R19, R21, !PT ;  /* 0x0000001513157209 */ /* 0x001fe20007800000 */
[----:B------:R-:W-:Y:S01]  /*5e00*/  FMUL R18, R90, c[0x0][0x188] ;  /* 0x000062005a127a20 */ /* 0x000fe20000400000 */
[----:B------:R-:W-:Y:S01]  /*5e10*/  FMNMX R19, R17, R16, !PT ;  /* 0x0000001011137209 */ /* 0x000fe20007800000 */
[----:B------:R-:W5:Y:S04]  /*5e20*/  LDL.LU R177, [R1+0x74] ;  /* 0x0000740001b17983 */ /* 0x000f680000300800 */
[----:B------:R-:W0:Y:S01]  /*5e30*/  SHFL.BFLY PT, R17, R20, 0x2, 0x1f ;  /* 0x0c401f0014117f89 */ /* 0x000e2200000e0000 */
        /* <DEDUP_REMOVED lines=16> */
[----:B------:R-:W-:Y:S01]  /*5f40*/  FMNMX R19, R18, R19, !PT ;  /* 0x0000001312137209 */ /* 0x000fe20007800000 */
[----:B------:R-:W5:Y:S01]  /*5f50*/  LDL.LU R197, [R1+0x60] ;  /* 0x0000600001c57983 */ /* 0x000f620000300800 */
[----:B------:R-:W-:-:S02]  /*5f60*/  FMNMX R18, R52, R23, !PT ;  /* 0x0000001734127209 */ /* 0x000fc40007800000 */
[----:B------:R-:W-:Y:S01]  /*5f70*/  FMNMX R19, R22, R19, !PT ;  /* 0x0000001316137209 */ /* 0x000fe20007800000 */
[----:B------:R-:W5:Y:S01]  /*5f80*/  LDL.LU R185, [R1+0x64] ;  /* 0x0000640001b97983 */ /* 0x000f620000300800 */
[----:B0-----:R-:W-:-:S03]  /*5f90*/  FMNMX R17, R20, R17, !PT ;  /* 0x0000001114117209 */ /* 0x001fc60007800000 */
[----:B------:R-:W0:Y:S04]  /*5fa0*/  SHFL.BFLY PT, R22, R18, 0x2, 0x1f ;  /* 0x0c401f0012167f89 */ /* 0x000e2800000e0000 */
[----:B------:R-:W1:Y:S04]  /*5fb0*/  SHFL.BFLY PT, R20, R17, 0x1, 0x1f ;  /* 0x0c201f0011147f89 */ /* 0x000e6800000e0000 */
[----:B------:R-:W5:Y:S04]  /*5fc0*/  LDL.LU R186, [R1+0x68] ;  /* 0x0000680001ba7983 */ /* 0x000f680000300800 */
[----:B------:R-:W5:Y:S04]  /*5fd0*/  LDL.LU R187, [R1+0x6c] ;  /* 0x00006c0001bb7983 */ /* 0x000f680000300800 */
[----:B------:R-:W5:Y:S04]  /*5fe0*/  LDL.LU R196, [R1+0x50] ;  /* 0x0000500001c47983 */ /* 0x000f680000300800 */
[----:B------:R-:W5:Y:S01]  /*5ff0*/  LDL.LU R189, [R1+0x54] ;  /* 0x0000540001bd7983 */ /* 0x000f620000300800 */
[----:B0-----:R-:W-:-:S03]  /*6000*/  FMNMX R18, R18, R22, !PT ;  /* 0x0000001612127209 */ /* 0x001fc60007800000 */
[----:B------:R-:W5:Y:S01]  /*6010*/  LDL.LU R190, [R1+0x58] ;  /* 0x0000580001be7983 */ /* 0x000f620000300800 */
[----:B-1----:R-:W-:-:S03]  /*6020*/  FMNMX R17, R17, R20, !PT ;  /* 0x0000001411117209 */ /* 0x002fc60007800000 */
[----:B------:R-:W5:Y:S04]  /*6030*/  LDL.LU R191, [R1+0x5c] ;  /* 0x00005c0001bf7983 */ /* 0x000f680000300800 */
[----:B------:R-:W0:Y:S04]  /*6040*/  SHFL.BFLY PT, R20, R18, 0x1, 0x1f ;  /* 0x0c201f0012147f89 */ /* 0x000e2800000e0000 */
[----:B------:R-:W5:Y:S04]  /*6050*/  LDL.LU R192, [R1+0x40] ;  /* 0x0000400001c07983 */ /* 0x000f680000300800 */
[----:B------:R-:W5:Y:S04]  /*6060*/  LDL.LU R193, [R1+0x44] ;  /* 0x0000440001c17983 */ /* 0x000f680000300800 */
[----:B------:R-:W5:Y:S04]  /*6070*/  LDL.LU R194, [R1+0x48] ;  /* 0x0000480001c27983 */ /* 0x000f680000300800 */
[----:B------:R-:W5:Y:S04]  /*6080*/  LDL.LU R195, [R1+0x4c] ;  /* 0x00004c0001c37983 */ /* 0x000f680000300800 */
[----:B------:R-:W5:Y:S01]  /*6090*/  LDL.LU R210, [R1+0x90] ;  /* 0x0000900001d27983 */ /* 0x000f620000300800 */
[----:B0-----:R-:W-:-:S03]  /*60a0*/  FMNMX R18, R18, R20, !PT ;  /* 0x0000001412127209 */ /* 0x001fc60007800000 */
[----:B------:R-:W-:Y:S01]  /*60b0*/  LDSM.16.M88.4 R160, [R245+0x9000] ;  /* 0x00900000f5a0783b */ /* 0x000fe20000000200 */
[----:B----4-:R-:W-:-:S03]  /*60c0*/  FMNMX R18, R18, R227, !PT ;  /* 0x000000e312127209 */ /* 0x010fc60007800000 */
[----:B------:R-:W-:Y:S02]  /*60d0*/  LDSM.16.M88.4 R152, [R245+0xa000] ;  /* 0x00a00000f598783b */ /* 0x000fe40000000200 */
[----:B------:R-:W-:Y:S02]  /*60e0*/  FFMA R112, R112, c[0x0][0x188], -R18 ;  /* 0x0000620070707a23 */ /* 0x000fe40000000812 */
[----:B------:R-:W-:Y:S02]  /*60f0*/  LDSM.16.M88.4 R168, [R245+0xb000] ;  /* 0x00b00000f5a8783b */ /* 0x000fe40000000200 */
[----:B------:R-:W-:-:S04]  /*6100*/  FMUL R112, R112, 1.4426950216293334961 ;  /* 0x3fb8aa3b70707820 */ /* 0x000fc80000400000 */
[----:B------:R0:W-:Y:S02]  /*6110*/  MUFU.EX2 R223, R112 ;  /* 0x0000007000df7308 */ /* 0x0001e40000000800 */
[--C-:B0-----:R-:W-:Y:S02]  /*6120*/  FFMA R112, R8, c[0x0][0x188], -R18.reuse ;  /* 0x0000620008707a23 */ /* 0x101fe40000000812 */
[----:B------:R-:W-:Y:S02]  /*6130*/  FFMA R8, R9, c[0x0][0x188], -R18 ;  /* 0x0000620009087a23 */ /* 0x000fe40000000812 */
[----:B------:R-:W-:-:S04]  /*6140*/  FMUL R9, R112, 1.4426950216293334961 ;  /* 0x3fb8aa3b70097820 */ /* 0x000fc80000400000 */
[----:B------:R0:W-:Y:S02]  /*6150*/  MUFU.EX2 R222, R9 ;  /* 0x0000000900de7308 */ /* 0x0001e40000000800 */
[----:B0-----:R-:W4:Y:S04]  /*6160*/  LDL.LU R9, [R1+0x94] ;  /* 0x0000940001097983 */ /* 0x001f280000300800 */
[----:B------:R-:W4:Y:S04]  /*6170*/  LDL.LU R209, [R1+0x98] ;  /* 0x0000980001d17983 */ /* 0x000f280000300800 */
[----:B------:R-:W4:Y:S04]  /*6180*/  LDL.LU R208, [R1+0x9c] ;  /* 0x00009c0001d07983 */ /* 0x000f280000300800 */
[----:B------:R-:W0:Y:S01]  /*6190*/  SHFL.BFLY PT, R16, R21, 0x1, 0x1f ;  /* 0x0c201f0015107f89 */ /* 0x000e2200000e0000 */
[----:B--2---:R-:W-:-:S03]  /*61a0*/  FMNMX R17, R17, R53, !PT ;  /* 0x0000003511117209 */ /* 0x004fc60007800000 */
[----:B------:R-:W2:Y:S01]  /*61b0*/  LDL.LU R224, [R1+0x30] ;  /* 0x0000300001e07983 */ /* 0x000ea20000300800 */
[----:B0-----:R-:W-:Y:S01]  /*61c0*/  FMNMX R16, R21, R16, !PT ;  /* 0x0000001015107209 */ /* 0x001fe20007800000 */
[----:B------:R-:W-:-:S05]  /*61d0*/  FMUL R21, R151, c[0x0][0x188] ;  /* 0x0000620097157a20 */ /* 0x000fca0000400000 */
[----:B------:R-:W-:-:S05]  /*61e0*/  FMNMX R19, R21, R19, !PT ;  /* 0x0000001315137209 */ /* 0x000fca0007800000 */
[----:B------:R-:W0:Y:S01]  /*61f0*/  SHFL.BFLY PT, R21, R19, 0x2, 0x1f ;  /* 0x0c401f0013157f89 */ /* 0x000e2200000e0000 */
[----:B------:R-:W-:Y:S02]  /*6200*/  FMNMX R16, R16, R252, !PT ;  /* 0x000000fc10107209 */ /* 0x000fe40007800000 */
[----:B0-----:R-:W-:-:S05]  /*6210*/  FMNMX R19, R19, R21, !PT ;  /* 0x0000001513137209 */ /* 0x001fca0007800000 */
[----:B------:R-:W0:Y:S01]  /*6220*/  SHFL.BFLY PT, R52, R19, 0x1, 0x1f ;  /* 0x0c201f0013347f89 */ /* 0x000e2200000e0000 */
[----:B------:R-:W-:-:S04]  /*6230*/  FADD R22, -R16, R252 ;  /* 0x000000fc10167221 */ /* 0x000fc80000000100 */
[----:B------:R-:W-:Y:S02]  /*6240*/  FMUL R22, R22, 1.4426950216293334961 ;  /* 0x3fb8aa3b16167820 */ /* 0x000fe40000400000 */
[----:B------:R-:W-:Y:S02]  /*6250*/  FADD R218, -R17, R53 ;  /* 0x0000003511da7221 */ /* 0x000fe40000000100 */
[----:B------:R-:W5:Y:S01]  /*6260*/  MUFU.EX2 R219, R22 ;  /* 0x0000001600db7308 */ /* 0x000f620000000800 */
[----:B------:R-:W-:Y:S02]  /*6270*/  FFMA R251, R251, c[0x0][0x188], -R17 ;  /* 0x00006200fbfb7a23 */ /* 0x000fe40000000811 */
[----:B------:R-:W-:Y:S02]  /*6280*/  FMUL R218, R218, 1.4426950216293334961 ;  /* 0x3fb8aa3bdada7820 */ /* 0x000fe40000400000 */
[----:B------:R-:W-:Y:S01]  /*6290*/  FMUL R251, R251, 1.4426950216293334961 ;  /* 0x3fb8aa3bfbfb7820 */ /* 0x000fe20000400000 */
[----:B0-----:R-:W-:-:S03]  /*62a0*/  FMNMX R19, R19, R52, !PT ;  /* 0x0000003413137209 */ /* 0x001fc60007800000 */
[----:B------:R-:W4:Y:S01]  /*62b0*/  MUFU.EX2 R218, R218 ;  /* 0x000000da00da7308 */ /* 0x000f220000000800 */
[----:B------:R-:W-:Y:S01]  /*62c0*/  FFMA R249, R249, c[0x0][0x188], -R16 ;  /* 0x00006200f9f97a23 */ /* 0x000fe20000000810 */
[----:B------:R-:W-:Y:S01]  /*62d0*/  LDSM.16.M88.4 R52, [R245+0x8800] ;  /* 0x00880000f534783b */ /* 0x000fe20000000200 */
[----:B---3--:R-:W-:-:S05]  /*62e0*/  FMNMX R19, R19, R228, !PT ;  /* 0x000000e413137209 */ /* 0x008fca0007800000 */
[--C-:B------:R-:W-:Y:S01]  /*62f0*/  FFMA R184, R114, c[0x0][0x188], -R19.reuse ;  /* 0x0000620072b87a23 */ /* 0x100fe20000000813 */
[----:B------:R0:W-:Y:S01]  /*6300*/  MUFU.EX2 R231, R251 ;  /* 0x000000fb00e77308 */ /* 0x0001e20000000800 */
[----:B------:R-:W-:Y:S02]  /*6310*/  FMUL R8, R8, 1.4426950216293334961 ;  /* 0x3fb8aa3b08087820 */ /* 0x000fe40000400000 */
[--C-:B------:R-:W-:Y:S02]  /*6320*/  FFMA R10, R10, c[0x0][0x188], -R19.reuse ;  /* 0x000062000a0a7a23 */ /* 0x100fe40000000813 */
[----:B0-----:R-:W-:Y:S02]  /*6330*/  FMUL R251, R184, 1.4426950216293334961 ;  /* 0x3fb8aa3bb8fb7820 */ /* 0x001fe40000400000 */
[----:B------:R-:W-:Y:S02]  /*6340*/  FFMA R188, R115, c[0x0][0x188], -R19 ;  /* 0x0000620073bc7a23 */ /* 0x000fe40000000813 */
[----:B------:R-:W-:Y:S01]  /*6350*/  FMUL R249, R249, 1.4426950216293334961 ;  /* 0x3fb8aa3bf9f97820 */ /* 0x000fe20000400000 */
[----:B------:R0:W-:Y:S01]  /*6360*/  MUFU.EX2 R220, R8 ;  /* 0x0000000800dc7308 */ /* 0x0001e20000000800 */
[----:B------:R-:W-:-:S02]  /*6370*/  FFMA R21, R250, c[0x0][0x188], -R17 ;  /* 0x00006200fa157a23 */ /* 0x000fc40000000811 */
[----:B------:R-:W-:Y:S02]  /*6380*/  FMUL R10, R10, 1.4426950216293334961 ;  /* 0x3fb8aa3b0a0a7820 */ /* 0x000fe40000400000 */
[----:B------:R-:W-:Y:S02]  /*6390*/  FMUL R250, R188, 1.4426950216293334961 ;  /* 0x3fb8aa3bbcfa7820 */ /* 0x000fe40000400000 */
[----:B0-----:R-:W-:Y:S01]  /*63a0*/  FADD R8, -R19, R228 ;  /* 0x000000e413087221 */ /* 0x001fe20000000100 */
[----:B------:R-:W-:Y:S03]  /*63b0*/  MUFU.EX2 R233, R249 ;  /* 0x000000f900e97308 */ /* 0x000fe60000000800 */
[----:B------:R-:W-:-:S05]  /*63c0*/  FMUL R216, R8, 1.4426950216293334961 ;  /* 0x3fb8aa3b08d87820 */ /* 0x000fca0000400000 */
[----:B------:R4:W-:Y:S01]  /*63d0*/  MUFU.EX2 R249, R10 ;  /* 0x0000000a00f97308 */ /* 0x0009e20000000800 */
[C---:B-----5:R-:W-:Y:S02]  /*63e0*/  FMUL R184, R219.reuse, R197 ;  /* 0x000000c5dbb87220 */ /* 0x060fe40000400000 */
[----:B------:R-:W3:Y:S04]  /*63f0*/  LDL.LU R197, [R1+0x34] ;  /* 0x0000340001c57983 */ /* 0x000ee80000300800 */
[----:B------:R-:W5:Y:S04]  /*6400*/  LDL.LU R198, [R1+0x38] ;  /* 0x0000380001c67983 */ /* 0x000f680000300800 */
[----:B------:R-:W5:Y:S04]  /*6410*/  LDL.LU R199, [R1+0x3c] ;  /* 0x00003c0001c77983 */ /* 0x000f680000300800 */
[----:B------:R-:W5:Y:S04]  /*6420*/  LDL.LU R200, [R1+0x20] ;  /* 0x0000200001c87983 */ /* 0x000f680000300800 */
[----:B------:R-:W5:Y:S04]  /*6430*/  LDL.LU R201, [R1+0x24] ;  /* 0x0000240001c97983 */ /* 0x000f680000300800 */
[----:B------:R-:W5:Y:S01]  /*6440*/  LDL.LU R202, [R1+0x28] ;  /* 0x0000280001ca7983 */ /* 0x000f620000300800 */
[----:B------:R-:W-:-:S03]  /*6450*/  FMUL R188, R219, R196 ;  /* 0x000000c4dbbc7220 */ /* 0x000fc60000400000 */
[----:B------:R-:W5:Y:S01]  /*6460*/  LDL.LU R203, [R1+0x2c] ;  /* 0x00002c0001cb7983 */ /* 0x000f620000300800 */
[----:B------:R-:W-:-:S03]  /*6470*/  FFMA R196, R11, c[0x0][0x188], -R19 ;  /* 0x000062000bc47a23 */ /* 0x000fc60000000813 */
[----:B------:R-:W5:Y:S04]  /*6480*/  LDL.LU R207, [R1+0xa0] ;  /* 0x0000a00001cf7983 */ /* 0x000f680000300800 */
[----:B------:R-:W5:Y:S04]  /*6490*/  LDL.LU R206, [R1+0xa4] ;  /* 0x0000a40001ce7983 */ /* 0x000f680000300800 */
[----:B------:R-:W5:Y:S04]  /*64a0*/  LDL.LU R205, [R1+0xa8] ;  /* 0x0000a80001cd7983 */ /* 0x000f680000300800 */
[----:B------:R-:W5:Y:S01]  /*64b0*/  LDL.LU R204, [R1+0xac] ;  /* 0x0000ac0001cc7983 */ /* 0x000f620000300800 */
[----:B------:R-:W-:-:S02]  /*64c0*/  FMUL R8, R219, R210 ;  /* 0x000000d2db087220 */ /* 0x000fc40000400000 */
[C---:B----4-:R-:W-:Y:S02]  /*64d0*/  FMUL R10, R218.reuse, R209 ;  /* 0x000000d1da0a7220 */ /* 0x050fe40000400000 */
[----:B------:R-:W-:Y:S02]  /*64e0*/  FMUL R11, R218, R208 ;  /* 0x000000d0da0b7220 */ /* 0x000fe40000400000 */
[----:B------:R-:W4:Y:S04]  /*64f0*/  LDL.LU R208, [R1+0x10] ;  /* 0x0000100001d07983 */ /* 0x000f280000300800 */
[----:B------:R-:W4:Y:S04]  /*6500*/  LDL.LU R209, [R1+0x14] ;  /* 0x0000140001d17983 */ /* 0x000f280000300800 */
[----:B------:R-:W4:Y:S04]  /*6510*/  LDL.LU R210, [R1+0x18] ;  /* 0x0000180001d27983 */ /* 0x000f280000300800 */
[----:B------:R-:W4:Y:S04]  /*6520*/  LDL.LU R211, [R1+0x1c] ;  /* 0x00001c0001d37983 */ /* 0x000f280000300800 */
[----:B------:R-:W4:Y:S04]  /*6530*/  LDL.LU R212, [R1] ;  /* 0x0000000001d47983 */ /* 0x000f280000300800 */
[----:B------:R-:W4:Y:S04]  /*6540*/  LDL.LU R213, [R1+0x4] ;  /* 0x0000040001d57983 */ /* 0x000f280000300800 */
[----:B------:R-:W4:Y:S04]  /*6550*/  LDL.LU R214, [R1+0x8] ;  /* 0x0000080001d67983 */ /* 0x000f280000300800 */
[----:B------:R-:W4:Y:S01]  /*6560*/  LDL.LU R215, [R1+0xc] ;  /* 0x00000c0001d77983 */ /* 0x000f220000300800 */
[----:B------:R-:W-:-:S02]  /*6570*/  FFMA R23, R248, c[0x0][0x188], -R16 ;  /* 0x00006200f8177a23 */ /* 0x000fc40000000810 */
[----:B------:R-:W-:Y:S02]  /*6580*/  FMUL R21, R21, 1.4426950216293334961 ;  /* 0x3fb8aa3b15157820 */ /* 0x000fe40000400000 */
[----:B------:R-:W-:Y:S02]  /*6590*/  FMUL R23, R23, 1.4426950216293334961 ;  /* 0x3fb8aa3b17177820 */ /* 0x000fe40000400000 */
[----:B------:R-:W-:Y:S01]  /*65a0*/  MUFU.EX2 R232, R21 ;  /* 0x0000001500e87308 */ /* 0x000fe20000000800 */
[----:B------:R-:W-:Y:S02]  /*65b0*/  FFMA R252, R113, c[0x0][0x188], -R18 ;  /* 0x0000620071fc7a23 */ /* 0x000fe40000000812 */
[----:B------:R-:W-:Y:S05]  /*65c0*/  LDSM.16.M88.4 R112, [R245+0xa800] ;  /* 0x00a80000f570783b */ /* 0x000fea0000000200 */
[----:B------:R0:W1:Y:S02]  /*65d0*/  MUFU.EX2 R234, R23 ;  /* 0x0000001700ea7308 */ /* 0x0000640000000800 */
[----:B0-----:R-:W0:Y:S01]  /*65e0*/  LDSM.16.M88.4 R20, [R245+0x8000] ;  /* 0x00800000f514783b */ /* 0x001e220000000200 */
[----:B------:R-:W-:-:S02]  /*65f0*/  FFMA R236, R236, c[0x0][0x188], -R16 ;  /* 0x00006200ecec7a23 */ /* 0x000fc40000000810 */
[----:B------:R-:W-:Y:S02]  /*6600*/  FFMA R237, R237, c[0x0][0x188], -R16 ;  /* 0x00006200eded7a23 */ /* 0x000fe40000000810 */
[--C-:B------:R-:W-:Y:S02]  /*6610*/  FFMA R238, R238, c[0x0][0x188], -R17.reuse ;  /* 0x00006200eeee7a23 */ /* 0x100fe40000000811 */
[----:B------:R-:W-:Y:S02]  /*6620*/  FFMA R239, R239, c[0x0][0x188], -R17 ;  /* 0x00006200efef7a23 */ /* 0x000fe40000000811 */
[----:B------:R-:W-:Y:S02]  /*6630*/  FMUL R236, R236, 1.4426950216293334961 ;  /* 0x3fb8aa3becec7820 */ /* 0x000fe40000400000 */
[----:B------:R-:W-:Y:S02]  /*6640*/  FMUL R237, R237, 1.4426950216293334961 ;  /* 0x3fb8aa3beded7820 */ /* 0x000fe40000400000 */
[----:B------:R-:W-:-:S02]  /*6650*/  FMUL R238, R238, 1.4426950216293334961 ;  /* 0x3fb8aa3beeee7820 */ /* 0x000fc40000400000 */
[----:B------:R-:W-:Y:S02]  /*6660*/  FMUL R239, R239, 1.4426950216293334961 ;  /* 0x3fb8aa3befef7820 */ /* 0x000fe40000400000 */
[----:B------:R-:W-:Y:S01]  /*6670*/  FADD R217, -R18, R227 ;  /* 0x000000e312d97221 */ /* 0x000fe20000000100 */
[----:B------:R-:W-:Y:S01]  /*6680*/  MUFU.EX2 R230, R236 ;  /* 0x000000ec00e67308 */ /* 0x000fe20000000800 */
[----:B------:R-:W-:Y:S02]  /*6690*/  FMUL R252, R252, 1.4426950216293334961 ;  /* 0x3fb8aa3bfcfc7820 */ /* 0x000fe40000400000 */
[----:B------:R-:W-:Y:S02]  /*66a0*/  FMUL R217, R217, 1.4426950216293334961 ;  /* 0x3fb8aa3bd9d97820 */ /* 0x000fe40000400000 */
[----:B------:R-:W-:-:S03]  /*66b0*/  FMUL R248, R196, 1.4426950216293334961 ;  /* 0x3fb8aa3bc4f87820 */ /* 0x000fc60000400000 */
[----:B------:R-:W0:Y:S08]  /*66c0*/  MUFU.EX2 R235, R237 ;  /* 0x000000ed00eb7308 */ /* 0x000e300000000800 */
[----:B------:R-:W-:Y:S08]  /*66d0*/  MUFU.EX2 R229, R238 ;  /* 0x000000ee00e57308 */ /* 0x000ff00000000800 */
[----:B------:R-:W0:Y:S08]  /*66e0*/  MUFU.EX2 R221, R239 ;  /* 0x000000ef00dd7308 */ /* 0x000e300000000800 */
[----:B------:R-:W0:Y:S08]  /*66f0*/  MUFU.EX2 R217, R217 ;  /* 0x000000d900d97308 */ /* 0x000e300000000800 */
[----:B------:R-:W0:Y:S01]  /*6700*/  MUFU.EX2 R216, R216 ;  /* 0x000000d800d87308 */ /* 0x000e220000000800 */
[----:B------:R-:W-:-:S07]  /*6710*/  FMUL R164, R219, R164 ;  /* 0x000000a4dba47220 */ /* 0x000fce0000400000 */
[----:B------:R-:W-:Y:S01]  /*6720*/  MUFU.EX2 R252, R252 ;  /* 0x000000fc00fc7308 */ /* 0x000fe20000000800 */
[----:B------:R-:W-:-:S07]  /*6730*/  FMUL R165, R219, R165 ;  /* 0x000000a5dba57220 */ /* 0x000fce0000400000 */
[----:B------:R-:W-:Y:S01]  /*6740*/  MUFU.EX2 R251, R251 ;  /* 0x000000fb00fb7308 */ /* 0x000fe20000000800 */
[----:B------:R-:W-:-:S07]  /*6750*/  FMUL R166, R218, R166 ;  /* 0x000000a6daa67220 */ /* 0x000fce0000400000 */
[----:B------:R-:W-:Y:S01]  /*6760*/  MUFU.EX2 R250, R250 ;  /* 0x000000fa00fa7308 */ /* 0x000fe20000000800 */
[----:B------:R-:W-:-:S07]  /*6770*/  FMUL R167, R218, R167 ;  /* 0x000000a7daa77220 */ /* 0x000fce0000400000 */
[----:B------:R-:W2:Y:S01]  /*6780*/  MUFU.EX2 R248, R248 ;  /* 0x000000f800f87308 */ /* 0x000ea20000000800 */
[----:B-1----:R-:W-:Y:S01]  /*6790*/  F2FP.BF16.PACK_AB R172, R233, R234 ;  /* 0x000000eae9ac723e */ /* 0x002fe200000010ff */
[----:B------:R-:W-:Y:S01]  /*67a0*/  FMUL R176, R219, R176 ;  /* 0x000000b0dbb07220 */ /* 0x000fe20000400000 */
[----:B0-----:R-:W-:Y:S01]  /*67b0*/  F2FP.BF16.PACK_AB R174, R235, R230 ;  /* 0x000000e6ebae723e */ /* 0x001fe200000010ff */
[----:B------:R-:W-:Y:S01]  /*67c0*/  FMUL R177, R219, R177 ;  /* 0x000000b1dbb17220 */ /* 0x000fe20000400000 */
[----:B------:R-:W-:Y:S01]  /*67d0*/  F2FP.BF16.PACK_AB R173, R231, R232 ;  /* 0x000000e8e7ad723e */ /* 0x000fe200000010ff */
[C---:B------:R-:W-:Y:S01]  /*67e0*/  FMUL R178, R218.reuse, R178 ;  /* 0x000000b2dab27220 */ /* 0x040fe20000400000 */
[----:B------:R-:W-:Y:S01]  /*67f0*/  F2FP.BF16.PACK_AB R175, R221, R229 ;  /* 0x000000e5ddaf723e */ /* 0x000fe200000010ff */
[----:B------:R-:W-:Y:S02]  /*6800*/  FMUL R179, R218, R179 ;  /* 0x000000b3dab37220 */ /* 0x000fe40000400000 */
[----:B------:R-:W-:-:S02]  /*6810*/  FMUL R185, R219, R185 ;  /* 0x000000b9dbb97220 */ /* 0x000fc40000400000 */
[C---:B------:R-:W-:Y:S02]  /*6820*/  FMUL R186, R218.reuse, R186 ;  /* 0x000000badaba7220 */ /* 0x040fe40000400000 */
[C---:B------:R-:W-:Y:S02]  /*6830*/  FMUL R187, R218.reuse, R187 ;  /* 0x000000bbdabb7220 */ /* 0x040fe40000400000 */
[C---:B------:R-:W-:Y:S02]  /*6840*/  FMUL R189, R219.reuse, R189 ;  /* 0x000000bddbbd7220 */ /* 0x040fe40000400000 */
[C---:B------:R-:W-:Y:S02]  /*6850*/  FMUL R190, R218.reuse, R190 ;  /* 0x000000bedabe7220 */ /* 0x040fe40000400000 */
[----:B------:R-:W-:Y:S02]  /*6860*/  FMUL R191, R218, R191 ;  /* 0x000000bfdabf7220 */ /* 0x000fe40000400000 */
[----:B------:R-:W-:-:S02]  /*6870*/  FMUL R192, R219, R192 ;  /* 0x000000c0dbc07220 */ /* 0x000fc40000400000 */
[C---:B------:R-:W-:Y:S02]  /*6880*/  FMUL R193, R219.reuse, R193 ;  /* 0x000000c1dbc17220 */ /* 0x040fe40000400000 */
[C---:B------:R-:W-:Y:S02]  /*6890*/  FMUL R194, R218.reuse, R194 ;  /* 0x000000c2dac27220 */ /* 0x040fe40000400000 */
[----:B------:R-:W-:Y:S02]  /*68a0*/  FMUL R195, R218, R195 ;  /* 0x000000c3dac37220 */ /* 0x000fe40000400000 */
[C---:B------:R-:W-:Y:S02]  /*68b0*/  FMUL R9, R219.reuse, R9 ;  /* 0x00000009db097220 */ /* 0x040fe40000400000 */
[----:B--2---:R-:W-:Y:S01]  /*68c0*/  FMUL R196, R219, R224 ;  /* 0x000000e0dbc47220 */ /* 0x004fe20000400000 */
[----:B------:R-:W-:Y:S01]  /*68d0*/  HMMA.16816.F32.BF16 R164, R172, R20, R164 ;  /* 0x00000014aca4723c */ /* 0x000fe200000418a4 */
[----:B------:R-:W-:Y:S01]  /*68e0*/  FFMA R239, R105, c[0x0][0x188], -R16 ;  /* 0x0000620069ef7a23 */ /* 0x000fe20000000810 */
[----:B------:R-:W-:Y:S01]  /*68f0*/  MOV R105, R233 ;  /* 0x000000e900697202 */ /* 0x000fe20000000f00 */
[----:B---3--:R-:W-:-:S02]  /*6900*/  FMUL R197, R219, R197 ;  /* 0x000000c5dbc57220 */ /* 0x008fc40000400000 */
[C---:B-----5:R-:W-:Y:S02]  /*6910*/  FMUL R198, R218.reuse, R198 ;  /* 0x000000c6dac67220 */ /* 0x060fe40000400000 */
[C---:B------:R-:W-:Y:S02]  /*6920*/  FMUL R199, R218.reuse, R199 ;  /* 0x000000c7dac77220 */ /* 0x040fe40000400000 */
[C---:B------:R-:W-:Y:S02]  /*6930*/  FMUL R200, R219.reuse, R200 ;  /* 0x000000c8dbc87220 */ /* 0x040fe40000400000 */
[----:B------:R-:W-:Y:S02]  /*6940*/  FMUL R201, R219, R201 ;  /* 0x000000c9dbc97220 */ /* 0x000fe40000400000 */
[C---:B------:R-:W-:Y:S02]  /*6950*/  FMUL R202, R218.reuse, R202 ;  /* 0x000000cadaca7220 */ /* 0x040fe40000400000 */
[----:B------:R-:W-:Y:S01]  /*6960*/  FMUL R203, R218, R203 ;  /* 0x000000cbdacb7220 */ /* 0x000fe20000400000 */
[----:B------:R-:W-:Y:S01]  /*6970*/  HMMA.16816.F32.BF16 R176, R172, R52, R176 ;  /* 0x00000034acb0723c */ /* 0x000fe200000418b0 */
[----:B------:R-:W-:-:S02]  /*6980*/  FFMA R237, R116, c[0x0][0x188], -R16 ;  /* 0x0000620074ed7a23 */ /* 0x000fc40000000810 */
[--C-:B------:R-:W-:Y:S02]  /*6990*/  FFMA R117, R117, c[0x0][0x188], -R16.reuse ;  /* 0x0000620075757a23 */ /* 0x100fe40000000810 */
[----:B------:R-:W-:Y:S02]  /*69a0*/  FFMA R104, R104, c[0x0][0x188], -R16 ;  /* 0x0000620068687a23 */ /* 0x000fe40000000810 */
[----:B------:R-:W-:Y:S01]  /*69b0*/  FFMA R233, R119, c[0x0][0x188], -R17 ;  /* 0x0000620077e97a23 */ /* 0x000fe20000000811 */
[----:B------:R-:W-:Y:S01]  /*69c0*/  HMMA.16816.F32.BF16 R184, R172, R160, R184 ;  /* 0x000000a0acb8723c */ /* 0x000fe200000418b8 */
[----:B------:R-:W-:Y:S02]  /*69d0*/  FFMA R225, R32, c[0x0][0x188], -R18 ;  /* 0x0000620020e17a23 */ /* 0x000fe40000000812 */
[C---:B------:R-:W-:Y:S02]  /*69e0*/  FMUL R140, R217.reuse, R140 ;  /* 0x0000008cd98c7220 */ /* 0x040fe40000400000 */
[----:B------:R-:W-:-:S03]  /*69f0*/  FMUL R141, R217, R141 ;  /* 0x0000008dd98d7220 */ /* 0x000fc60000400000 */
[----:B------:R-:W-:Y:S01]  /*6a00*/  HMMA.16816.F32.BF16 R188, R172, R156, R188 ;  /* 0x0000009cacbc723c */ /* 0x000fe200000418bc */
[C---:B------:R-:W-:Y:S02]  /*6a10*/  FMUL R142, R216.reuse, R142 ;  /* 0x0000008ed88e7220 */ /* 0x040fe40000400000 */
[----:B------:R-:W-:Y:S02]  /*6a20*/  FMUL R143, R216, R143 ;  /* 0x0000008fd88f7220 */ /* 0x000fe40000400000 */
[----:B------:R-:W-:-:S03]  /*6a30*/  FMUL R12, R217, R12 ;  /* 0x0000000cd90c7220 */ /* 0x000fc60000400000 */
[----:B------:R-:W-:Y:S01]  /*6a40*/  HMMA.16816.F32.BF16 R192, R172, R152, R192 ;  /* 0x00000098acc0723c */ /* 0x000fe200000418c0 */
[----:B------:R-:W-:Y:S02]  /*6a50*/  FMUL R13, R217, R13 ;  /* 0x0000000dd90d7220 */ /* 0x000fe40000400000 */
[C---:B------:R-:W-:Y:S02]  /*6a60*/  FMUL R14, R216.reuse, R14 ;  /* 0x0000000ed80e7220 */ /* 0x040fe40000400000 */
[----:B------:R-:W-:-:S03]  /*6a70*/  FMUL R15, R216, R15 ;  /* 0x0000000fd80f7220 */ /* 0x000fc60000400000 */
[----:B------:R-:W-:Y:S01]  /*6a80*/  HMMA.16816.F32.BF16 R8, R172, R112, R8 ;  /* 0x00000070ac08723c */ /* 0x000fe20000041808 */
[--C-:B------:R-:W-:Y:S02]  /*6a90*/  FFMA R118, R118, c[0x0][0x188], -R17.reuse ;  /* 0x0000620076767a23 */ /* 0x100fe40000000811 */
[--C-:B------:R-:W-:Y:S02]  /*6aa0*/  FFMA R106, R106, c[0x0][0x188], -R17.reuse ;  /* 0x000062006a6a7a23 */ /* 0x100fe40000000811 */
[----:B------:R-:W-:-:S03]  /*6ab0*/  FFMA R107, R107, c[0x0][0x188], -R17 ;  /* 0x000062006b6b7a23 */ /* 0x000fc60000000811 */
[----:B------:R-:W-:Y:S01]  /*6ac0*/  HMMA.16816.F32.BF16 R196, R172, R168, R196 ;  /* 0x000000a8acc4723c */ /* 0x000fe200000418c4 */
[C---:B------:R-:W-:Y:S02]  /*6ad0*/  FMUL R4, R217.reuse, R4 ;  /* 0x00000004d9047220 */ /* 0x040fe40000400000 */
[----:B------:R-:W-:Y:S02]  /*6ae0*/  FMUL R5, R217, R5 ;  /* 0x00000005d9057220 */ /* 0x000fe40000400000 */
[----:B------:R-:W-:-:S03]  /*6af0*/  FMUL R6, R216, R6 ;  /* 0x00000006d8067220 */ /* 0x000fc60000400000 */
[----:B------:R-:W-:Y:S01]  /*6b00*/  HMMA.16816.F32.BF16 R200, R172, R180, R200 ;  /* 0x000000b4acc8723c */ /* 0x000fe200000418c8 */
[----:B------:R-:W-:Y:S02]  /*6b10*/  FMUL R7, R216, R7 ;  /* 0x00000007d8077220 */ /* 0x000fe40000400000 */
[--C-:B------:R-:W-:Y:S02]  /*6b20*/  FFMA R33, R33, c[0x0][0x188], -R18.reuse ;  /* 0x0000620021217a23 */ /* 0x100fe40000000812 */
[--C-:B------:R-:W-:Y:S02]  /*6b30*/  FFMA R128, R128, c[0x0][0x188], -R18.reuse ;  /* 0x0000620080807a23 */ /* 0x100fe40000000812 */
[C---:B------:R-:W-:Y:S01]  /*6b40*/  FMUL R172, R217.reuse, R207 ;  /* 0x000000cfd9ac7220 */ /* 0x040fe20000400000 */
[----:B------:R-:W-:Y:S01]  /*6b50*/  F2FP.BF16.PACK_AB R207, R248, R249 ;  /* 0x000000f9f8cf723e */ /* 0x000fe200000010ff */
[----:B------:R-:W-:Y:S01]  /*6b60*/  FMUL R173, R217, R206 ;  /* 0x000000ced9ad7220 */ /* 0x000fe20000400000 */
[----:B------:R-:W-:Y:S01]  /*6b70*/  F2FP.BF16.PACK_AB R206, R220, R222 ;  /* 0x000000dedcce723e */ /* 0x000fe200000010ff */
[----:B------:R-:W-:Y:S01]  /*6b80*/  FMUL R174, R216, R205 ;  /* 0x000000cdd8ae7220 */ /* 0x000fe20000400000 */
[----:B------:R-:W-:Y:S01]  /*6b90*/  F2FP.BF16.PACK_AB R205, R250, R251 ;  /* 0x000000fbfacd723e */ /* 0x000fe200000010ff */
[----:B------:R-:W-:Y:S01]  /*6ba0*/  FMUL R175, R216, R204 ;  /* 0x000000ccd8af7220 */ /* 0x000fe20000400000 */
[----:B------:R-:W-:Y:S01]  /*6bb0*/  F2FP.BF16.PACK_AB R204, R252, R223 ;  /* 0x000000dffccc723e */ /* 0x000fe200000010ff */
[----:B------:R-:W-:-:S02]  /*6bc0*/  FFMA R129, R129, c[0x0][0x188], -R18 ;  /* 0x0000620081817a23 */ /* 0x000fc40000000812 */
[--C-:B------:R-:W-:Y:S02]  /*6bd0*/  FFMA R34, R34, c[0x0][0x188], -R19.reuse ;  /* 0x0000620022227a23 */ /* 0x100fe40000000813 */
[--C-:B------:R-:W-:Y:S02]  /*6be0*/  FFMA R35, R35, c[0x0][0x188], -R19.reuse ;  /* 0x0000620023237a23 */ /* 0x100fe40000000813 */
[--C-:B------:R-:W-:Y:S02]  /*6bf0*/  FFMA R130, R130, c[0x0][0x188], -R19.reuse ;  /* 0x0000620082827a23 */ /* 0x100fe40000000813 */
[----:B------:R-:W-:Y:S02]  /*6c00*/  FFMA R131, R131, c[0x0][0x188], -R19 ;  /* 0x0000620083837a23 */ /* 0x000fe40000000813 */
[----:B------:R-:W-:Y:S02]  /*6c10*/  FMUL R237, R237, 1.4426950216293334961 ;  /* 0x3fb8aa3beded7820 */ /* 0x000fe40000400000 */
[----:B------:R-:W-:-:S02]  /*6c20*/  FMUL R117, R117, 1.4426950216293334961 ;  /* 0x3fb8aa3b75757820 */ /* 0x000fc40000400000 */
[----:B------:R-:W-:Y:S02]  /*6c30*/  FMUL R104, R104, 1.4426950216293334961 ;  /* 0x3fb8aa3b68687820 */ /* 0x000fe40000400000 */
[----:B------:R-:W-:Y:S02]  /*6c40*/  FMUL R239, R239, 1.4426950216293334961 ;  /* 0x3fb8aa3befef7820 */ /* 0x000fe40000400000 */
[----:B------:R-:W-:Y:S02]  /*6c50*/  FMUL R233, R233, 1.4426950216293334961 ;  /* 0x3fb8aa3be9e97820 */ /* 0x000fe40000400000 */
[----:B------:R-:W-:Y:S02]  /*6c60*/  FMUL R225, R225, 1.4426950216293334961 ;  /* 0x3fb8aa3be1e17820 */ /* 0x000fe40000400000 */
[C---:B------:R-:W-:Y:S02]  /*6c70*/  FMUL R92, R217.reuse, R92 ;  /* 0x0000005cd95c7220 */ /* 0x040fe40000400000 */
[----:B------:R-:W-:-:S02]  /*6c80*/  FMUL R93, R217, R93 ;  /* 0x0000005dd95d7220 */ /* 0x000fc40000400000 */
[C---:B------:R-:W-:Y:S02]  /*6c90*/  FMUL R94, R216.reuse, R94 ;  /* 0x0000005ed85e7220 */ /* 0x040fe40000400000 */
[C---:B----4-:R-:W-:Y:S02]  /*6ca0*/  FMUL R208, R217.reuse, R208 ;  /* 0x000000d0d9d07220 */ /* 0x050fe40000400000 */
[----:B------:R-:W-:Y:S02]  /*6cb0*/  FMUL R95, R216, R95 ;  /* 0x0000005fd85f7220 */ /* 0x000fe40000400000 */
[----:B------:R-:W-:Y:S02]  /*6cc0*/  FMUL R209, R217, R209 ;  /* 0x000000d1d9d17220 */ /* 0x000fe40000400000 */
[----:B------:R-:W-:Y:S02]  /*6cd0*/  FMUL R118, R118, 1.4426950216293334961 ;  /* 0x3fb8aa3b76767820 */ /* 0x000fe40000400000 */
[----:B------:R-:W-:-:S02]  /*6ce0*/  FMUL R210, R216, R210 ;  /* 0x000000d2d8d27220 */ /* 0x000fc40000400000 */
[----:B------:R-:W-:Y:S02]  /*6cf0*/  FMUL R106, R106, 1.4426950216293334961 ;  /* 0x3fb8aa3b6a6a7820 */ /* 0x000fe40000400000 */
[C---:B------:R-:W-:Y:S02]  /*6d00*/  FMUL R211, R216.reuse, R211 ;  /* 0x000000d3d8d37220 */ /* 0x040fe40000400000 */
[C---:B------:R-:W-:Y:S02]  /*6d10*/  FMUL R212, R217.reuse, R212 ;  /* 0x000000d4d9d47220 */ /* 0x040fe40000400000 */
[----:B------:R-:W-:Y:S02]  /*6d20*/  FMUL R213, R217, R213 ;  /* 0x000000d5d9d57220 */ /* 0x000fe40000400000 */
[C---:B------:R-:W-:Y:S02]  /*6d30*/  FMUL R214, R216.reuse, R214 ;  /* 0x000000d6d8d67220 */ /* 0x040fe40000400000 */
[----:B------:R-:W-:-:S02]  /*6d40*/  FMUL R215, R216, R215 ;  /* 0x000000d7d8d77220 */ /* 0x000fc40000400000 */
[----:B------:R-:W-:Y:S02]  /*6d50*/  FMUL R107, R107, 1.4426950216293334961 ;  /* 0x3fb8aa3b6b6b7820 */ /* 0x000fe40000400000 */
[C---:B------:R-:W-:Y:S02]  /*6d60*/  FMUL R72, R217.reuse, R72 ;  /* 0x00000048d9487220 */ /* 0x040fe40000400000 */
[----:B------:R-:W-:Y:S02]  /*6d70*/  FMUL R73, R217, R73 ;  /* 0x00000049d9497220 */ /* 0x000fe40000400000 */
[C---:B------:R-:W-:Y:S02]  /*6d80*/  FMUL R74, R216.reuse, R74 ;  /* 0x0000004ad84a7220 */ /* 0x040fe40000400000 */
[----:B------:R-:W-:Y:S02]  /*6d90*/  FMUL R75, R216, R75 ;  /* 0x0000004bd84b7220 */ /* 0x000fe40000400000 */
[----:B------:R-:W-:-:S02]  /*6da0*/  FMUL R33, R33, 1.4426950216293334961 ;  /* 0x3fb8aa3b21217820 */ /* 0x000fc40000400000 */
[----:B------:R-:W-:Y:S02]  /*6db0*/  FMUL R128, R128, 1.4426950216293334961 ;  /* 0x3fb8aa3b80807820 */ /* 0x000fe40000400000 */
[----:B------:R-:W-:Y:S02]  /*6dc0*/  FMUL R129, R129, 1.4426950216293334961 ;  /* 0x3fb8aa3b81817820 */ /* 0x000fe40000400000 */
[----:B------:R-:W-:Y:S02]  /*6dd0*/  FMUL R34, R34, 1.4426950216293334961 ;  /* 0x3fb8aa3b22227820 */ /* 0x000fe40000400000 */
[----:B------:R-:W-:Y:S02]  /*6de0*/  FMUL R35, R35, 1.4426950216293334961 ;  /* 0x3fb8aa3b23237820 */ /* 0x000fe40000400000 */
[----:B------:R-:W-:Y:S02]  /*6df0*/  FMUL R130, R130, 1.4426950216293334961 ;  /* 0x3fb8aa3b82827820 */ /* 0x000fe40000400000 */
[----:B------:R-:W-:Y:S01]  /*6e00*/  FMUL R131, R131, 1.4426950216293334961 ;  /* 0x3fb8aa3b83837820 */ /* 0x000fe20000400000 */
[----:B------:R-:W-:Y:S01]  /*6e10*/  HMMA.16816.F32.BF16 R212, R204, R160, R212 ;  /* 0x000000a0ccd4723c */ /* 0x000fe200000418d4 */
[----:B------:R0:W-:Y:S01]  /*6e20*/  MUFU.EX2 R236, R117 ;  /* 0x0000007500ec7308 */ /* 0x0001e20000000800 */
[----:B------:R-:W-:-:S02]  /*6e30*/  MOV R116, R229 ;  /* 0x000000e500747202 */ /* 0x000fc40000000f00 */
[----:B------:R-:W-:-:S03]  /*6e40*/  MOV R119, R235 ;  /* 0x000000eb00777202 */ /* 0x000fc60000000f00 */
[----:B------:R-:W-:Y:S01]  /*6e50*/  MOV R161, R230 ;  /* 0x000000e600a17202 */ /* 0x000fe20000000f00 */
[----:B------:R-:W-:Y:S01]  /*6e60*/  HMMA.16816.F32.BF16 R140, R204, R156, R140 ;  /* 0x0000009ccc8c723c */ /* 0x000fe2000004188c */
[----:B------:R1:W-:Y:S01]  /*6e70*/  MUFU.EX2 R238, R104 ;  /* 0x0000006800ee7308 */ /* 0x0003e20000000800 */
[----:B------:R-:W-:Y:S02]  /*6e80*/  MOV R160, R231 ;  /* 0x000000e700a07202 */ /* 0x000fe40000000f00 */
[----:B0-----:R-:W-:-:S03]  /*6e90*/  MOV R117, R232 ;  /* 0x000000e800757202 */ /* 0x001fc60000000f00 */
[----:B------:R-:W-:Y:S01]  /*6ea0*/  MOV R157, R223 ;  /* 0x000000df009d7202 */ /* 0x000fe20000000f00 */
[----:B------:R-:W-:Y:S01]  /*6eb0*/  HMMA.16816.F32.BF16 R12, R204, R152, R12 ;  /* 0x00000098cc0c723c */ /* 0x000fe2000004180c */
[----:B------:R-:W0:Y:S01]  /*6ec0*/  MUFU.EX2 R237, R237 ;  /* 0x000000ed00ed7308 */ /* 0x000e220000000800 */
[----:B-1----:R-:W-:-:S05]  /*6ed0*/  MOV R104, R234 ;  /* 0x000000ea00687202 */ /* 0x002fca0000000f00 */
[----:B------:R-:W-:Y:S01]  /*6ee0*/  MOV R153, R220 ;  /* 0x000000dc00997202 */ /* 0x000fe20000000f00 */
[C---:B------:R-:W-:Y:S01]  /*6ef0*/  HMMA.16816.F32.BF16 R4, R204.reuse, R168, R4 ;  /* 0x000000a8cc04723c */ /* 0x040fe20000041804 */
[----:B------:R-:W1:Y:S08]  /*6f00*/  MUFU.EX2 R239, R239 ;  /* 0x000000ef00ef7308 */ /* 0x000e700000000800 */
[----:B------:R-:W-:Y:S01]  /*6f10*/  MUFU.EX2 R232, R118 ;  /* 0x0000007600e87308 */ /* 0x000fe20000000800 */
[C---:B------:R-:W-:Y:S07]  /*6f20*/  HMMA.16816.F32.BF16 R172, R204.reuse, R20, R172 ;  /* 0x00000014ccac723c */ /* 0x040fee00000418ac */
[----:B------:R-:W2:Y:S01]  /*6f30*/  MUFU.EX2 R233, R233 ;  /* 0x000000e900e97308 */ /* 0x000ea20000000800 */
[C---:B------:R-:W-:Y:S07]  /*6f40*/  HMMA.16816.F32.BF16 R208, R204.reuse, R52, R208 ;  /* 0x00000034ccd0723c */ /* 0x040fee00000418d0 */
[----:B------:R-:W-:Y:S01]  /*6f50*/  MUFU.EX2 R235, R106 ;  /* 0x0000006a00eb7308 */ /* 0x000fe20000000800 */
[C---:B------:R-:W-:Y:S07]  /*6f60*/  HMMA.16816.F32.BF16 R92, R204.reuse, R112, R92 ;  /* 0x00000070cc5c723c */ /* 0x040fee000004185c */
[----:B------:R-:W3:Y:S01]  /*6f70*/  MUFU.EX2 R234, R107 ;  /* 0x0000006b00ea7308 */ /* 0x000ee20000000800 */
[----:B------:R-:W-:Y:S07]  /*6f80*/  HMMA.16816.F32.BF16 R204, R204, R180, R72 ;  /* 0x000000b4cccc723c */ /* 0x000fee0000041848 */
[----:B------:R-:W-:Y:S08]  /*6f90*/  MUFU.EX2 R225, R225 ;  /* 0x000000e100e17308 */ /* 0x000ff00000000800 */
[----:B------:R-:W4:Y:S08]  /*6fa0*/  MUFU.EX2 R229, R33 ;  /* 0x0000002100e57308 */ /* 0x000f300000000800 */
[----:B------:R-:W-:Y:S08]  /*6fb0*/  MUFU.EX2 R230, R128 ;  /* 0x0000008000e67308 */ /* 0x000ff00000000800 */
[----:B------:R-:W-:Y:S08]  /*6fc0*/  MUFU.EX2 R231, R129 ;  /* 0x0000008100e77308 */ /* 0x000ff00000000800 */
[----:B------:R-:W-:Y:S08]  /*6fd0*/  MUFU.EX2 R220, R34 ;  /* 0x0000002200dc7308 */ /* 0x000ff00000000800 */
[----:B------:R-:W5:Y:S08]  /*6fe0*/  MUFU.EX2 R223, R35 ;  /* 0x0000002300df7308 */ /* 0x000f700000000800 */
[----:B------:R-:W-:Y:S08]  /*6ff0*/  MUFU.EX2 R227, R130 ;  /* 0x0000008200e37308 */ /* 0x000ff00000000800 */
[----:B------:R-:W5:Y:S01]  /*7000*/  MUFU.EX2 R228, R131 ;  /* 0x0000008300e47308 */ /* 0x000f620000000800 */
[----:B0-----:R-:W-:-:S02]  /*7010*/  F2FP.BF16.PACK_AB R72, R236, R237 ;  /* 0x000000edec48723e */ /* 0x001fc400000010ff */
[----:B-1----:R-:W-:Y:S02]  /*7020*/  F2FP.BF16.PACK_AB R74, R239, R238 ;  /* 0x000000eeef4a723e */ /* 0x002fe400000010ff */
[----:B--2---:R-:W-:Y:S02]  /*7030*/  F2FP.BF16.PACK_AB R73, R233, R232 ;  /* 0x000000e8e949723e */ /* 0x004fe400000010ff */
[----:B---3--:R-:W-:Y:S02]  /*7040*/  F2FP.BF16.PACK_AB R75, R234, R235 ;  /* 0x000000ebea4b723e */ /* 0x008fe400000010ff */
[----:B----4-:R-:W-:Y:S02]  /*7050*/  F2FP.BF16.PACK_AB R32, R229, R225 ;  /* 0x000000e1e520723e */ /* 0x010fe400000010ff */
[----:B-----5:R-:W-:Y:S02]  /*7060*/  F2FP.BF16.PACK_AB R33, R223, R220 ;  /* 0x000000dcdf21723e */ /* 0x020fe400000010ff */
[----:B------:R-:W-:Y:S01]  /*7070*/  F2FP.BF16.PACK_AB R34, R231, R230 ;  /* 0x000000e6e722723e */ /* 0x000fe200000010ff */
[--C-:B------:R-:W-:Y:S01]  /*7080*/  FFMA R24, R24, c[0x0][0x188], -R16.reuse ;  /* 0x0000620018187a23 */ /* 0x100fe20000000810 */
[----:B------:R-:W-:Y:S01]  /*7090*/  F2FP.BF16.PACK_AB R35, R228, R227 ;  /* 0x000000e3e423723e */ /* 0x000fe200000010ff */
[----:B------:R-:W-:-:S02]  /*70a0*/  FFMA R25, R25, c[0x0][0x188], -R16 ;  /* 0x0000620019197a23 */ /* 0x000fc40000000810 */
[--C-:B------:R-:W-:Y:S02]  /*70b0*/  FFMA R26, R26, c[0x0][0x188], -R17.reuse ;  /* 0x000062001a1a7a23 */ /* 0x100fe40000000811 */
[----:B------:R-:W-:Y:S02]  /*70c0*/  FFMA R121, R121, c[0x0][0x188], -R16 ;  /* 0x0000620079797a23 */ /* 0x000fe40000000810 */
[--C-:B------:R-:W-:Y:S02]  /*70d0*/  FFMA R122, R122, c[0x0][0x188], -R17.reuse ;  /* 0x000062007a7a7a23 */ /* 0x100fe40000000811 */
[--C-:B------:R-:W-:Y:S02]  /*70e0*/  FFMA R123, R123, c[0x0][0x188], -R17.reuse ;  /* 0x000062007b7b7a23 */ /* 0x100fe40000000811 */
[----:B------:R-:W-:Y:S02]  /*70f0*/  FFMA R52, R27, c[0x0][0x188], -R17 ;  /* 0x000062001b347a23 */ /* 0x000fe40000000811 */
[----:B------:R-:W-:Y:S01]  /*7100*/  FFMA R29, R29, c[0x0][0x188], -R18 ;  /* 0x000062001d1d7a23 */ /* 0x000fe20000000812 */
[----:B------:R-:W-:Y:S01]  /*7110*/  MOV R118, R221 ;  /* 0x000000dd00767202 */ /* 0x000fe20000000f00 */
[----:B------:R-:W-:Y:S01]  /*7120*/  FMUL R24, R24, 1.4426950216293334961 ;  /* 0x3fb8aa3b18187820 */ /* 0x000fe20000400000 */
[----:B------:R-:W-:Y:S01]  /*7130*/  HMMA.16816.F32.BF16 R196, R72, R170, R196 ;  /* 0x000000aa48c4723c */ /* 0x000fe200000418c4 */
[----:B------:R-:W-:Y:S01]  /*7140*/  FMUL R25, R25, 1.4426950216293334961 ;  /* 0x3fb8aa3b19197820 */ /* 0x000fe20000400000 */
[----:B------:R-:W-:Y:S01]  /*7150*/  LOP3.LUT R53, R245, 0x40, RZ, 0x3c, !PT ;  /* 0x00000040f5357812 */ /* 0x000fe200078e3cff */
[----:B------:R-:W-:-:S02]  /*7160*/  FMUL R26, R26, 1.4426950216293334961 ;  /* 0x3fb8aa3b1a1a7820 */ /* 0x000fc40000400000 */
[----:B------:R-:W-:Y:S02]  /*7170*/  FMUL R121, R121, 1.4426950216293334961 ;  /* 0x3fb8aa3b79797820 */ /* 0x000fe40000400000 */
[----:B------:R-:W-:Y:S01]  /*7180*/  FMUL R122, R122, 1.4426950216293334961 ;  /* 0x3fb8aa3b7a7a7820 */ /* 0x000fe20000400000 */
[----:B------:R-:W-:Y:S01]  /*7190*/  HMMA.16816.F32.BF16 R4, R32, R170, R4 ;  /* 0x000000aa2004723c */ /* 0x000fe20000041804 */
[----:B------:R-:W-:Y:S02]  /*71a0*/  FMUL R123, R123, 1.4426950216293334961 ;  /* 0x3fb8aa3b7b7b7820 */ /* 0x000fe40000400000 */
[----:B------:R-:W-:Y:S02]  /*71b0*/  FMUL R52, R52, 1.4426950216293334961 ;  /* 0x3fb8aa3b34347820 */ /* 0x000fe40000400000 */
[----:B------:R-:W-:Y:S02]  /*71c0*/  FMUL R29, R29, 1.4426950216293334961 ;  /* 0x3fb8aa3b1d1d7820 */ /* 0x000fe40000400000 */
[----:B------:R-:W-:Y:S01]  /*71d0*/  LOP3.LUT R171, R245, 0x40, RZ, 0x3c, !PT ;  /* 0x00000040f5ab7812 */ /* 0x000fe200078e3cff */
[----:B------:R-:W-:Y:S01]  /*71e0*/  HMMA.16816.F32.BF16 R184, R72, R162, R184 ;  /* 0x000000a248b8723c */ /* 0x000fe200000418b8 */
[----:B------:R-:W-:Y:S01]  /*71f0*/  MOV R156, R222 ;  /* 0x000000de009c7202 */ /* 0x000fe20000000f00 */
[----:B------:R-:W-:Y:S01]  /*7200*/  MUFU.EX2 R224, R24 ;  /* 0x0000001800e07308 */ /* 0x000fe20000000800 */
[----:B------:R-:W-:Y:S01]  /*7210*/  FFMA R221, R120, c[0x0][0x188], -R16 ;  /* 0x0000620078dd7a23 */ /* 0x000fe20000000810 */
[----:B------:R-:W-:-:S04]  /*7220*/  MOV R129, R104 ;  /* 0x0000006800817202 */ /* 0x000fc80000000f00 */
[----:B------:R-:W-:Y:S01]  /*7230*/  HMMA.16816.F32.BF16 R212, R32, R162, R212 ;  /* 0x000000a220d4723c */ /* 0x000fe200000418d4 */
[----:B------:R-:W-:Y:S01]  /*7240*/  MOV R130, R105 ;  /* 0x0000006900827202 */ /* 0x000fe20000000f00 */
[----:B------:R-:W-:Y:S01]  /*7250*/  MUFU.EX2 R222, R25 ;  /* 0x0000001900de7308 */ /* 0x000fe20000000800 */
[----:B------:R-:W-:Y:S01]  /*7260*/  MOV R131, R117 ;  /* 0x0000007500837202 */ /* 0x000fe20000000f00 */
[----:B------:R-:W-:Y:S03]  /*7270*/  LDSM.16.M88.4 R104, [R171+0xa000] ;  /* 0x00a00000ab68783b */ /* 0x000fe60000000200 */
[----:B------:R-:W-:Y:S01]  /*7280*/  FFMA R162, R28, c[0x0][0x188], -R18 ;  /* 0x000062001ca27a23 */ /* 0x000fe20000000812 */
[----:B------:R-:W-:Y:S01]  /*7290*/  MOV R28, R161 ;  /* 0x000000a1001c7202 */ /* 0x000fe20000000f00 */
[C---:B------:R-:W-:Y:S01]  /*72a0*/  HMMA.16816.F32.BF16 R164, R72.reuse, R22, R164 ;  /* 0x0000001648a4723c */ /* 0x040fe200000418a4 */
[----:B------:R0:W-:Y:S07]  /*72b0*/  MUFU.EX2 R169, R26 ;  /* 0x0000001a00a97308 */ /* 0x0001ee0000000800 */
[----:B------:R-:W-:Y:S01]  /*72c0*/  HMMA.16816.F32.BF16 R200, R72, R182, R200 ;  /* 0x000000b648c8723c */ /* 0x000fe200000418c8 */
[----:B------:R1:W-:Y:S01]  /*72d0*/  MUFU.EX2 R161, R29 ;  /* 0x0000001d00a17308 */ /* 0x0003e20000000800 */
[----:B0-----:R-:W-:Y:S06]  /*72e0*/  LDSM.16.M88.4 R24, [R53+0x8800] ;  /* 0x008800003518783b */ /* 0x001fec0000000200 */
[----:B------:R-:W-:Y:S01]  /*72f0*/  HMMA.16816.F32.BF16 R172, R32, R22, R172 ;  /* 0x0000001620ac723c */ /* 0x000fe200000418ac */
[----:B------:R-:W-:Y:S01]  /*7300*/  MUFU.EX2 R226, R121 ;  /* 0x0000007900e27308 */ /* 0x000fe20000000800 */
[----:B------:R-:W0:Y:S01]  /*7310*/  LDSM.16.M88.4 R20, [R53+0x8000] ;  /* 0x008000003514783b */ /* 0x000e220000000200 */
[----:B-1----:R-:W-:-:S05]  /*7320*/  MOV R29, R116 ;  /* 0x00000074001d7202 */ /* 0x002fca0000000f00 */
[----:B------:R-:W-:Y:S01]  /*7330*/  HMMA.16816.F32.BF16 R204, R32, R182, R204 ;  /* 0x000000b620cc723c */ /* 0x000fe200000418cc */
[----:B------:R-:W-:Y:S06]  /*7340*/  MUFU.EX2 R180, R122 ;  /* 0x0000007a00b47308 */ /* 0x000fec0000000800 */
[----:B------:R-:W-:Y:S01]  /*7350*/  MOV R183, R118 ;  /* 0x0000007600b77202 */ /* 0x000fe20000000f00 */
[----:B------:R-:W-:Y:S01]  /*7360*/  HMMA.16816.F32.BF16 R176, R72, R54, R176 ;  /* 0x0000003648b0723c */ /* 0x000fe200000418b0 */
[----:B------:R1:W-:Y:S01]  /*7370*/  MUFU.EX2 R181, R123 ;  /* 0x0000007b00b57308 */ /* 0x0003e20000000800 */
[----:B------:R-:W-:-:S02]  /*7380*/  MOV R182, R119 ;  /* 0x0000007700b67202 */ /* 0x000fc40000000f00 */
[----:B------:R-:W-:Y:S04]  /*7390*/  LDSM.16.M88.4 R116, [R171+0xb000] ;  /* 0x00b00000ab74783b */ /* 0x000fe80000000200 */
[C---:B------:R-:W-:Y:S01]  /*73a0*/  HMMA.16816.F32.BF16 R188, R72.reuse, R158, R188 ;  /* 0x0000009e48bc723c */ /* 0x040fe200000418bc */
[----:B------:R2:W-:Y:S01]  /*73b0*/  MUFU.EX2 R168, R52 ;  /* 0x0000003400a87308 */ /* 0x0005e20000000800 */
[----:B-1----:R-:W-:Y:S06]  /*73c0*/  LDSM.16.M88.4 R120, [R171+0xb800] ;  /* 0x00b80000ab78783b */ /* 0x002fec0000000200 */
[C---:B------:R-:W-:Y:S08]  /*73d0*/  HMMA.16816.F32.BF16 R192, R72.reuse, R154, R192 ;  /* 0x0000009a48c0723c */ /* 0x040ff000000418c0 */
[----:B------:R-:W-:Y:S01]  /*73e0*/  HMMA.16816.F32.BF16 R8, R72, R114, R8 ;  /* 0x000000724808723c */ /* 0x000fe20000041808 */
[----:B------:R-:W-:Y:S07]  /*73f0*/  LDSM.16.M88.4 R72, [R171+0x9800] ;  /* 0x00980000ab48783b */ /* 0x000fee0000000200 */
[C---:B------:R-:W-:Y:S01]  /*7400*/  HMMA.16816.F32.BF16 R208, R32.reuse, R54, R208 ;  /* 0x0000003620d0723c */ /* 0x040fe200000418d0 */
[----:B--2---:R-:W1:Y:S07]  /*7410*/  LDSM.16.M88.4 R52, [R53+0x9000] ;  /* 0x009000003534783b */ /* 0x004e6e0000000200 */
[C---:B------:R-:W-:Y:S08]  /*7420*/  HMMA.16816.F32.BF16 R140, R32.reuse, R158, R140 ;  /* 0x0000009e208c723c */ /* 0x040ff0000004188c */
[C---:B------:R-:W-:Y:S08]  /*7430*/  HMMA.16816.F32.BF16 R12, R32.reuse, R154, R12 ;  /* 0x0000009a200c723c */ /* 0x040ff0000004180c */
[----:B------:R-:W-:Y:S01]  /*7440*/  HMMA.16816.F32.BF16 R92, R32, R114, R92 ;  /* 0x00000072205c723c */ /* 0x000fe2000004185c */
[----:B------:R-:W2:Y:S01]  /*7450*/  LDSM.16.M88.4 R32, [R171+0xa800] ;  /* 0x00a80000ab20783b */ /* 0x000ea20000000200 */
[----:B------:R-:W-:-:S02]  /*7460*/  FMUL R221, R221, 1.4426950216293334961 ;  /* 0x3fb8aa3bdddd7820 */ /* 0x000fc40000400000 */
[--C-:B------:R-:W-:Y:S02]  /*7470*/  FFMA R100, R100, c[0x0][0x188], -R18.reuse ;  /* 0x0000620064647a23 */ /* 0x100fe40000000812 */
[----:B------:R-:W-:Y:S02]  /*7480*/  FFMA R101, R101, c[0x0][0x188], -R18 ;  /* 0x0000620065657a23 */ /* 0x000fe40000000812 */
[----:B------:R-:W3:Y:S01]  /*7490*/  MUFU.EX2 R221, R221 ;  /* 0x000000dd00dd7308 */ /* 0x000ee20000000800 */
[--C-:B------:R-:W-:Y:S02]  /*74a0*/  FFMA R30, R30, c[0x0][0x188], -R19.reuse ;  /* 0x000062001e1e7a23 */ /* 0x100fe40000000813 */
[--C-:B------:R-:W-:Y:S02]  /*74b0*/  FFMA R31, R31, c[0x0][0x188], -R19.reuse ;  /* 0x000062001f1f7a23 */ /* 0x100fe40000000813 */
[--C-:B------:R-:W-:Y:S02]  /*74c0*/  FFMA R102, R102, c[0x0][0x188], -R19.reuse ;  /* 0x0000620066667a23 */ /* 0x100fe40000000813 */
[----:B------:R-:W-:-:S02]  /*74d0*/  FFMA R103, R103, c[0x0][0x188], -R19 ;  /* 0x0000620067677a23 */ /* 0x000fc40000000813 */
[----:B------:R-:W-:Y:S02]  /*74e0*/  FMUL R162, R162, 1.4426950216293334961 ;  /* 0x3fb8aa3ba2a27820 */ /* 0x000fe40000400000 */
[----:B------:R-:W-:Y:S02]  /*74f0*/  FMUL R100, R100, 1.4426950216293334961 ;  /* 0x3fb8aa3b64647820 */ /* 0x000fe40000400000 */
[----:B------:R-:W-:Y:S02]  /*7500*/  FMUL R101, R101, 1.4426950216293334961 ;  /* 0x3fb8aa3b65657820 */ /* 0x000fe40000400000 */
[----:B------:R-:W-:Y:S02]  /*7510*/  FMUL R30, R30, 1.4426950216293334961 ;  /* 0x3fb8aa3b1e1e7820 */ /* 0x000fe40000400000 */
[----:B------:R-:W-:Y:S02]  /*7520*/  FMUL R31, R31, 1.4426950216293334961 ;  /* 0x3fb8aa3b1f1f7820 */ /* 0x000fe40000400000 */
[----:B------:R-:W-:-:S02]  /*7530*/  FMUL R102, R102, 1.4426950216293334961 ;  /* 0x3fb8aa3b66667820 */ /* 0x000fc40000400000 */
[----:B------:R-:W-:Y:S01]  /*7540*/  FMUL R103, R103, 1.4426950216293334961 ;  /* 0x3fb8aa3b67677820 */ /* 0x000fe20000400000 */
[----:B------:R-:W-:Y:S01]  /*7550*/  MOV R170, R153 ;  /* 0x0000009900aa7202 */ /* 0x000fe20000000f00 */
[----:B------:R-:W-:Y:S01]  /*7560*/  FFMA R163, R144, c[0x0][0x188], -R16 ;  /* 0x0000620090a37a23 */ /* 0x000fe20000000810 */
[----:B------:R-:W-:Y:S01]  /*7570*/  MOV R128, R157 ;  /* 0x0000009d00807202 */ /* 0x000fe20000000f00 */
[----:B------:R-:W-:Y:S01]  /*7580*/  MUFU.EX2 R162, R162 ;  /* 0x000000a200a27308 */ /* 0x000fe20000000800 */
[----:B------:R-:W-:-:S07]  /*7590*/  MOV R144, R160 ;  /* 0x000000a000907202 */ /* 0x000fce0000000f00 */
[----:B------:R-:W-:Y:S01]  /*75a0*/  MUFU.EX2 R160, R100 ;  /* 0x0000006400a07308 */ /* 0x000fe20000000800 */
[----:B---3--:R-:W-:-:S07]  /*75b0*/  F2FP.BF16.PACK_AB R112, R226, R221 ;  /* 0x000000dde270723e */ /* 0x008fce00000010ff */
[----:B------:R-:W3:Y:S01]  /*75c0*/  MUFU.EX2 R159, R101 ;  /* 0x00000065009f7308 */ /* 0x000ee20000000800 */
[----:B------:R-:W-:-:S07]  /*75d0*/  F2FP.BF16.PACK_AB R113, R181, R180 ;  /* 0x000000b4b571723e */ /* 0x000fce00000010ff */
[----:B------:R3:W-:Y:S01]  /*75e0*/  MUFU.EX2 R158, R30 ;  /* 0x0000001e009e7308 */ /* 0x0007e20000000800 */
[----:B------:R-:W-:-:S07]  /*75f0*/  F2FP.BF16.PACK_AB R114, R222, R224 ;  /* 0x000000e0de72723e */ /* 0x000fce00000010ff */
[----:B------:R-:W-:Y:S01]  /*7600*/  MUFU.EX2 R157, R31 ;  /* 0x0000001f009d7308 */ /* 0x000fe20000000800 */
[----:B------:R-:W-:-:S07]  /*7610*/  F2FP.BF16.PACK_AB R115, R168, R169 ;  /* 0x000000a9a873723e */ /* 0x000fce00000010ff */
[----:B------:R-:W-:Y:S08]  /*7620*/  MUFU.EX2 R154, R102 ;  /* 0x00000066009a7308 */ /* 0x000ff00000000800 */
[----:B------:R-:W4:Y:S01]  /*7630*/  MUFU.EX2 R153, R103 ;  /* 0x0000006700997308 */ /* 0x000f220000000800 */
[----:B0-----:R-:W-:Y:S01]  /*7640*/  HMMA.16816.F32.BF16 R164, R112, R20, R164 ;  /* 0x0000001470a4723c */ /* 0x001fe200000418a4 */
[----:B---3--:R-:W-:Y:S01]  /*7650*/  F2FP.BF16.PACK_AB R30, R159, R160 ;  /* 0x000000a09f1e723e */ /* 0x008fe200000010ff */
[----:B------:R-:W-:-:S06]  /*7660*/  FFMA R124, R124, c[0x0][0x188], -R18 ;  /* 0x000062007c7c7a23 */ /* 0x000fcc0000000812 */
[----:B------:R-:W-:Y:S01]  /*7670*/  HMMA.16816.F32.BF16 R176, R112, R24, R176 ;  /* 0x0000001870b0723c */ /* 0x000fe200000418b0 */
[----:B------:R-:W-:-:S07]  /*7680*/  FFMA R125, R125, c[0x0][0x188], -R18 ;  /* 0x000062007d7d7a23 */ /* 0x000fce0000000812 */
[----:B-1----:R-:W-:Y:S01]  /*7690*/  HMMA.16816.F32.BF16 R184, R112, R52, R184 ;  /* 0x0000003470b8723c */ /* 0x002fe200000418b8 */
[----:B----4-:R-:W-:-:S07]  /*76a0*/  F2FP.BF16.PACK_AB R31, R153, R154 ;  /* 0x0000009a991f723e */ /* 0x010fce00000010ff */
[C---:B------:R-:W-:Y:S08]  /*76b0*/  HMMA.16816.F32.BF16 R188, R112.reuse, R72, R188 ;  /* 0x0000004870bc723c */ /* 0x040ff000000418bc */
[C---:B------:R-:W-:Y:S08]  /*76c0*/  HMMA.16816.F32.BF16 R192, R112.reuse, R104, R192 ;  /* 0x0000006870c0723c */ /* 0x040ff000000418c0 */
[C---:B--2---:R-:W-:Y:S08]  /*76d0*/  HMMA.16816.F32.BF16 R8, R112.reuse, R32, R8 ;  /* 0x000000207008723c */ /* 0x044ff00000041808 */
[C---:B------:R-:W-:Y:S08]  /*76e0*/  HMMA.16816.F32.BF16 R196, R112.reuse, R116, R196 ;  /* 0x0000007470c4723c */ /* 0x040ff000000418c4 */
[----:B------:R-:W-:Y:S07]  /*76f0*/  HMMA.16816.F32.BF16 R200, R112, R120, R200 ;  /* 0x0000007870c8723c */ /* 0x000fee00000418c8 */
[----:B------:R-:W-:-:S02]  /*7700*/  MOV R115, R29 ;  /* 0x0000001d00737202 */ /* 0x000fc40000000f00 */
[----:B------:R-:W-:Y:S02]  /*7710*/  MOV R114, R28 ;  /* 0x0000001c00727202 */ /* 0x000fe40000000f00 */
[----:B------:R-:W-:Y:S02]  /*7720*/  F2FP.BF16.PACK_AB R28, R161, R162 ;  /* 0x000000a2a11c723e */ /* 0x000fe400000010ff */
[----:B------:R-:W-:Y:S01]  /*7730*/  F2FP.BF16.PACK_AB R29, R157, R158 ;  /* 0x0000009e9d1d723e */ /* 0x000fe200000010ff */
[--C-:B------:R-:W-:Y:S02]  /*7740*/  FFMA R145, R145, c[0x0][0x188], -R16.reuse ;  /* 0x0000620091917a23 */ /* 0x100fe40000000810 */
[--C-:B------:R-:W-:Y:S02]  /*7750*/  FFMA R152, R108, c[0x0][0x188], -R16.reuse ;  /* 0x000062006c987a23 */ /* 0x100fe40000000810 */
[----:B------:R-:W-:Y:S02]  /*7760*/  FFMA R146, R146, c[0x0][0x188], -R17 ;  /* 0x0000620092927a23 */ /* 0x000fe40000000811 */
[----:B------:R-:W-:Y:S01]  /*7770*/  HMMA.16816.F32.BF16 R172, R28, R20, R172 ;  /* 0x000000141cac723c */ /* 0x000fe200000418ac */
[----:B------:R-:W-:-:S02]  /*7780*/  FFMA R109, R109, c[0x0][0x188], -R16 ;  /* 0x000062006d6d7a23 */ /* 0x000fc40000000810 */
[--C-:B------:R-:W-:Y:S02]  /*7790*/  FFMA R110, R110, c[0x0][0x188], -R17.reuse ;  /* 0x000062006e6e7a23 */ /* 0x100fe40000000811 */
[--C-:B------:R-:W-:Y:S02]  /*77a0*/  FFMA R111, R111, c[0x0][0x188], -R17.reuse ;  /* 0x000062006f6f7a23 */ /* 0x100fe40000000811 */
[----:B------:R-:W-:Y:S02]  /*77b0*/  FFMA R20, R147, c[0x0][0x188], -R17 ;  /* 0x0000620093147a23 */ /* 0x000fe40000000811 */
[----:B------:R-:W-:Y:S02]  /*77c0*/  FMUL R124, R124, 1.4426950216293334961 ;  /* 0x3fb8aa3b7c7c7820 */ /* 0x000fe40000400000 */
[----:B------:R-:W-:Y:S02]  /*77d0*/  FMUL R125, R125, 1.4426950216293334961 ;  /* 0x3fb8aa3b7d7d7820 */ /* 0x000fe40000400000 */
[----:B------:R-:W-:Y:S01]  /*77e0*/  FFMA R126, R126, c[0x0][0x188], -R19 ;  /* 0x000062007e7e7a23 */ /* 0x000fe20000000813 */
[----:B------:R-:W-:Y:S01]  /*77f0*/  MOV R103, R131 ;  /* 0x0000008300677202 */ /* 0x000fe20000000f00 */
[----:B------:R-:W-:-:S02]  /*7800*/  FMUL R163, R163, 1.4426950216293334961 ;  /* 0x3fb8aa3ba3a37820 */ /* 0x000fc40000400000 */
[----:B------:R-:W-:Y:S02]  /*7810*/  FMUL R145, R145, 1.4426950216293334961 ;  /* 0x3fb8aa3b91917820 */ /* 0x000fe40000400000 */
[----:B------:R-:W-:Y:S02]  /*7820*/  FMUL R152, R152, 1.4426950216293334961 ;  /* 0x3fb8aa3b98987820 */ /* 0x000fe40000400000 */
[----:B------:R-:W-:Y:S01]  /*7830*/  FMUL R146, R146, 1.4426950216293334961 ;  /* 0x3fb8aa3b92927820 */ /* 0x000fe20000400000 */
[----:B------:R-:W-:Y:S01]  /*7840*/  MOV R102, R130 ;  /* 0x0000008200667202 */ /* 0x000fe20000000f00 */
[----:B------:R-:W-:Y:S01]  /*7850*/  FMUL R109, R109, 1.4426950216293334961 ;  /* 0x3fb8aa3b6d6d7820 */ /* 0x000fe20000400000 */
[----:B------:R0:W-:Y:S01]  /*7860*/  MUFU.EX2 R131, R124 ;  /* 0x0000007c00837308 */ /* 0x0001e20000000800 */
[----:B------:R-:W-:Y:S01]  /*7870*/  FMUL R20, R20, 1.4426950216293334961 ;  /* 0x3fb8aa3b14147820 */ /* 0x000fe20000400000 */
[----:B------:R-:W-:Y:S01]  /*7880*/  MOV R100, R128 ;  /* 0x0000008000647202 */ /* 0x000fe20000000f00 */
[----:B------:R-:W-:-:S02]  /*7890*/  FMUL R110, R110, 1.4426950216293334961 ;  /* 0x3fb8aa3b6e6e7820 */ /* 0x000fc40000400000 */
[----:B------:R-:W-:Y:S01]  /*78a0*/  FMUL R111, R111, 1.4426950216293334961 ;  /* 0x3fb8aa3b6f6f7820 */ /* 0x000fe20000400000 */
[----:B------:R-:W-:Y:S01]  /*78b0*/  MOV R108, R144 ;  /* 0x00000090006c7202 */ /* 0x000fe20000000f00 */
[--C-:B------:R-:W-:Y:S01]  /*78c0*/  FFMA R128, R85, c[0x0][0x188], -R18.reuse ;  /* 0x0000620055807a23 */ /* 0x100fe20000000812 */
[----:B------:R1:W-:Y:S01]  /*78d0*/  MUFU.EX2 R130, R125 ;  /* 0x0000007d00827308 */ /* 0x0003e20000000800 */
[----:B0-----:R-:W-:Y:S01]  /*78e0*/  FMUL R124, R126, 1.4426950216293334961 ;  /* 0x3fb8aa3b7e7c7820 */ /* 0x001fe20000400000 */
[----:B------:R-:W-:Y:S01]  /*78f0*/  MOV R113, R156 ;  /* 0x0000009c00717202 */ /* 0x000fe20000000f00 */
[--C-:B------:R-:W-:Y:S02]  /*7900*/  FFMA R127, R127, c[0x0][0x188], -R19.reuse ;  /* 0x000062007f7f7a23 */ /* 0x100fe40000000813 */
[--C-:B------:R-:W-:Y:S01]  /*7910*/  FFMA R126, R86, c[0x0][0x188], -R19.reuse ;  /* 0x00006200567e7a23 */ /* 0x100fe20000000813 */
[----:B------:R-:W-:Y:S01]  /*7920*/  HMMA.16816.F32.BF16 R204, R28, R120, R204 ;  /* 0x000000781ccc723c */ /* 0x000fe200000418cc */
[----:B------:R-:W-:Y:S01]  /*7930*/  FFMA R84, R84, c[0x0][0x188], -R18 ;  /* 0x0000620054547a23 */ /* 0x000fe20000000812 */
[----:B------:R-:W-:Y:S01]  /*7940*/  MUFU.EX2 R155, R145 ;  /* 0x00000091009b7308 */ /* 0x000fe20000000800 */
[----:B-1----:R-:W-:-:S02]  /*7950*/  FFMA R125, R87, c[0x0][0x188], -R19 ;  /* 0x00006200577d7a23 */ /* 0x002fc40000000813 */
[----:B------:R-:W-:Y:S02]  /*7960*/  FMUL R128, R128, 1.4426950216293334961 ;  /* 0x3fb8aa3b80807820 */ /* 0x000fe40000400000 */
[----:B------:R-:W-:-:S03]  /*7970*/  FMUL R121, R127, 1.4426950216293334961 ;  /* 0x3fb8aa3b7f797820 */ /* 0x000fc60000400000 */
[----:B------:R-:W-:Y:S01]  /*7980*/  MUFU.EX2 R147, R146 ;  /* 0x0000009200937308 */ /* 0x000fe20000000800 */
[----:B------:R-:W-:Y:S02]  /*7990*/  FMUL R126, R126, 1.4426950216293334961 ;  /* 0x3fb8aa3b7e7e7820 */ /* 0x000fe40000400000 */
[----:B------:R-:W-:-:S05]  /*79a0*/  FMUL R125, R125, 1.4426950216293334961 ;  /* 0x3fb8aa3b7d7d7820 */ /* 0x000fca0000400000 */
[----:B------:R-:W0:Y:S01]  /*79b0*/  MUFU.EX2 R163, R163 ;  /* 0x000000a300a37308 */ /* 0x000e220000000800 */
[----:B------:R-:W-:-:S07]  /*79c0*/  FMUL R84, R84, 1.4426950216293334961 ;  /* 0x3fb8aa3b54547820 */ /* 0x000fce0000400000 */
[----:B------:R-:W-:Y:S01]  /*79d0*/  MUFU.EX2 R152, R152 ;  /* 0x0000009800987308 */ /* 0x000fe20000000800 */
[----:B------:R-:W-:-:S07]  /*79e0*/  MOV R101, R129 ;  /* 0x0000008100657202 */ /* 0x000fce0000000f00 */
[----:B------:R-:W-:Y:S08]  /*79f0*/  MUFU.EX2 R156, R109 ;  /* 0x0000006d009c7308 */ /* 0x000ff00000000800 */
[----:B------:R-:W1:Y:S08]  /*7a00*/  MUFU.EX2 R146, R20 ;  /* 0x0000001400927308 */ /* 0x000e700000000800 */
[----:B------:R-:W-:Y:S08]  /*7a10*/  MUFU.EX2 R144, R110 ;  /* 0x0000006e00907308 */ /* 0x000ff00000000800 */
[----:B------:R-:W2:Y:S01]  /*7a20*/  MUFU.EX2 R145, R111 ;  /* 0x0000006f00917308 */ /* 0x000ea20000000800 */
[C---:B------:R-:W-:Y:S07]  /*7a30*/  HMMA.16816.F32.BF16 R208, R28.reuse, R24, R208 ;  /* 0x000000181cd0723c */ /* 0x040fee00000418d0 */
[----:B------:R-:W-:Y:S01]  /*7a40*/  MUFU.EX2 R129, R84 ;  /* 0x0000005400817308 */ /* 0x000fe20000000800 */
[C---:B------:R-:W-:Y:S07]  /*7a50*/  HMMA.16816.F32.BF16 R212, R28.reuse, R52, R212 ;  /* 0x000000341cd4723c */ /* 0x040fee00000418d4 */
[----:B------:R-:W-:Y:S01]  /*7a60*/  MUFU.EX2 R128, R128 ;  /* 0x0000008000807308 */ /* 0x000fe20000000800 */
[C---:B------:R-:W-:Y:S07]  /*7a70*/  HMMA.16816.F32.BF16 R140, R28.reuse, R72, R140 ;  /* 0x000000481c8c723c */ /* 0x040fee000004188c */
[----:B------:R-:W-:Y:S01]  /*7a80*/  MUFU.EX2 R124, R124 ;  /* 0x0000007c007c7308 */ /* 0x000fe20000000800 */
[C---:B------:R-:W-:Y:S07]  /*7a90*/  HMMA.16816.F32.BF16 R12, R28.reuse, R104, R12 ;  /* 0x000000681c0c723c */ /* 0x040fee000004180c */
[----:B------:R-:W3:Y:S01]  /*7aa0*/  MUFU.EX2 R121, R121 ;  /* 0x0000007900797308 */ /* 0x000ee20000000800 */
[C---:B------:R-:W-:Y:S07]  /*7ab0*/  HMMA.16816.F32.BF16 R92, R28.reuse, R32, R92 ;  /* 0x000000201c5c723c */ /* 0x040fee000004185c */
[----:B------:R-:W-:Y:S01]  /*7ac0*/  MUFU.EX2 R126, R126 ;  /* 0x0000007e007e7308 */ /* 0x000fe20000000800 */
[----:B------:R-:W-:Y:S07]  /*7ad0*/  HMMA.16816.F32.BF16 R4, R28, R116, R4 ;  /* 0x000000741c04723c */ /* 0x000fee0000041804 */
[----:B------:R-:W4:Y:S01]  /*7ae0*/  MUFU.EX2 R125, R125 ;  /* 0x0000007d007d7308 */ /* 0x000f220000000800 */
[----:B0-----:R-:W-:-:S02]  /*7af0*/  F2FP.BF16.PACK_AB R28, R155, R163 ;  /* 0x000000a39b1c723e */ /* 0x001fc400000010ff */
[----:B-1----:R-:W-:Y:S02]  /*7b00*/  F2FP.BF16.PACK_AB R29, R146, R147 ;  /* 0x00000093921d723e */ /* 0x002fe400000010ff */
[----:B------:R-:W-:Y:S02]  /*7b10*/  F2FP.BF16.PACK_AB R30, R156, R152 ;  /* 0x000000989c1e723e */ /* 0x000fe400000010ff */
[----:B--2---:R-:W-:Y:S01]  /*7b20*/  F2FP.BF16.PACK_AB R31, R145, R144 ;  /* 0x00000090911f723e */ /* 0x004fe200000010ff */
[--C-:B------:R-:W-:Y:S02]  /*7b30*/  FFMA R40, R40, c[0x0][0x188], -R16.reuse ;  /* 0x0000620028287a23 */ /* 0x100fe40000000810 */
[--C-:B------:R-:W-:Y:S02]  /*7b40*/  FFMA R41, R41, c[0x0][0x188], -R16.reuse ;  /* 0x0000620029297a23 */ /* 0x100fe40000000810 */
[----:B------:R-:W-:Y:S02]  /*7b50*/  FFMA R42, R42, c[0x0][0x188], -R17 ;  /* 0x000062002a2a7a23 */ /* 0x000fe40000000811 */
[----:B------:R-:W-:Y:S01]  /*7b60*/  HMMA.16816.F32.BF16 R164, R28, R22, R164 ;  /* 0x000000161ca4723c */ /* 0x000fe200000418a4 */
[----:B------:R-:W-:-:S02]  /*7b70*/  FFMA R49, R49, c[0x0][0x188], -R16 ;  /* 0x0000620031317a23 */ /* 0x000fc40000000810 */
[----:B------:R-:W-:Y:S02]  /*7b80*/  FMUL R40, R40, 1.4426950216293334961 ;  /* 0x3fb8aa3b28287820 */ /* 0x000fe40000400000 */
[----:B------:R-:W-:Y:S02]  /*7b90*/  FMUL R41, R41, 1.4426950216293334961 ;  /* 0x3fb8aa3b29297820 */ /* 0x000fe40000400000 */
[--C-:B------:R-:W-:Y:S01]  /*7ba0*/  FFMA R50, R50, c[0x0][0x188], -R17.reuse ;  /* 0x0000620032327a23 */ /* 0x100fe20000000811 */
[----:B------:R-:W-:Y:S01]  /*7bb0*/  HMMA.16816.F32.BF16 R176, R28, R26, R176 ;  /* 0x0000001a1cb0723c */ /* 0x000fe200000418b0 */
[----:B------:R-:W-:Y:S02]  /*7bc0*/  FFMA R51, R51, c[0x0][0x188], -R17 ;  /* 0x0000620033337a23 */ /* 0x000fe40000000811 */
[----:B------:R-:W-:Y:S01]  /*7bd0*/  FMUL R42, R42, 1.4426950216293334961 ;  /* 0x3fb8aa3b2a2a7820 */ /* 0x000fe20000400000 */
[----:B------:R-:W-:-:S04]  /*7be0*/  MOV R127, R113 ;  /* 0x00000071007f7202 */ /* 0x000fc80000000f00 */
[----:B------:R-:W-:Y:S01]  /*7bf0*/  HMMA.16816.F32.BF16 R184, R28, R54, R184 ;  /* 0x000000361cb8723c */ /* 0x000fe200000418b8 */
[----:B------:R-:W-:Y:S01]  /*7c00*/  MOV R53, R114 ;  /* 0x0000007200357202 */ /* 0x000fe20000000f00 */
[----:B------:R-:W-:Y:S01]  /*7c10*/  FMUL R49, R49, 1.4426950216293334961 ;  /* 0x3fb8aa3b31317820 */ /* 0x000fe20000400000 */
[----:B------:R-:W-:Y:S01]  /*7c20*/  MOV R52, R115 ;  /* 0x0000007300347202 */ /* 0x000fe20000000f00 */
[----:B------:R-:W-:-:S04]  /*7c30*/  FMUL R50, R50, 1.4426950216293334961 ;  /* 0x3fb8aa3b32327820 */ /* 0x000fc80000400000 */
[----:B------:R-:W-:Y:S01]  /*7c40*/  HMMA.16816.F32.BF16 R188, R28, R74, R188 ;  /* 0x0000004a1cbc723c */ /* 0x000fe200000418bc */
[----:B------:R-:W-:Y:S01]  /*7c50*/  FMUL R51, R51, 1.4426950216293334961 ;  /* 0x3fb8aa3b33337820 */ /* 0x000fe20000400000 */
[----:B------:R-:W-:Y:S01]  /*7c60*/  MUFU.EX2 R114, R40 ;  /* 0x0000002800727308 */ /* 0x000fe20000000800 */
[----:B------:R-:W-:-:S05]  /*7c70*/  FFMA R109, R43, c[0x0][0x188], -R17 ;  /* 0x000062002b6d7a23 */ /* 0x000fca0000000811 */
[C---:B------:R-:W-:Y:S02]  /*7c80*/  HMMA.16816.F32.BF16 R192, R28.reuse, R106, R192 ;  /* 0x0000006a1cc0723c */ /* 0x040fe400000418c0 */
[----:B------:R-:W-:Y:S06]  /*7c90*/  MUFU.EX2 R113, R41 ;  /* 0x0000002900717308 */ /* 0x000fec0000000800 */
[C---:B------:R-:W-:Y:S02]  /*7ca0*/  HMMA.16816.F32.BF16 R8, R28.reuse, R34, R8 ;  /* 0x000000221c08723c */ /* 0x040fe40000041808 */
[----:B------:R0:W-:Y:S06]  /*7cb0*/  MUFU.EX2 R110, R42 ;  /* 0x0000002a006e7308 */ /* 0x0001ec0000000800 */
[C---:B------:R-:W-:Y:S01]  /*7cc0*/  HMMA.16816.F32.BF16 R196, R28.reuse, R118, R196 ;  /* 0x000000761cc4723c */ /* 0x040fe200000418c4 */
[----:B0-----:R-:W0:Y:S07]  /*7cd0*/  LDSM.16.M88.4 R40, [R245+0xa880] ;  /* 0x00a88000f528783b */ /* 0x001e2e0000000200 */
[----:B------:R-:W-:Y:S07]  /*7ce0*/  HMMA.16816.F32.BF16 R200, R28, R122, R200 ;  /* 0x0000007a1cc8723c */ /* 0x000fee00000418c8 */
[----:B------:R-:W-:-:S02]  /*7cf0*/  F2FP.BF16.PACK_AB R28, R130, R131 ;  /* 0x00000083821c723e */ /* 0x000fc400000010ff */
[----:B---3--:R-:W-:Y:S02]  /*7d00*/  F2FP.BF16.PACK_AB R29, R121, R124 ;  /* 0x0000007c791d723e */ /* 0x008fe400000010ff */
[----:B------:R-:W-:Y:S02]  /*7d10*/  F2FP.BF16.PACK_AB R30, R128, R129 ;  /* 0x00000081801e723e */ /* 0x000fe400000010ff */
[----:B----4-:R-:W-:Y:S01]  /*7d20*/  F2FP.BF16.PACK_AB R31, R125, R126 ;  /* 0x0000007e7d1f723e */ /* 0x010fe200000010ff */
[----:B------:R-:W-:Y:S01]  /*7d30*/  FFMA R120, R48, c[0x0][0x188], -R16 ;  /* 0x0000620030787a23 */ /* 0x000fe20000000810 */
[----:B------:R-:W-:Y:S05]  /*7d40*/  MUFU.EX2 R115, R49 ;  /* 0x0000003100737308 */ /* 0x000fea0000000800 */
[C---:B------:R-:W-:Y:S03]  /*7d50*/  HMMA.16816.F32.BF16 R204, R28.reuse, R122, R204 ;  /* 0x0000007a1ccc723c */ /* 0x040fe600000418cc */
[----:B------:R-:W-:Y:S04]  /*7d60*/  MUFU.EX2 R112, R50 ;  /* 0x0000003200707308 */ /* 0x000fe80000000800 */
[----:B------:R-:W-:Y:S01]  /*7d70*/  MOV R123, R52 ;  /* 0x00000034007b7202 */ /* 0x000fe20000000f00 */
[C---:B------:R-:W-:Y:S01]  /*7d80*/  HMMA.16816.F32.BF16 R172, R28.reuse, R22, R172 ;  /* 0x000000161cac723c */ /* 0x040fe200000418ac */
[----:B------:R-:W-:Y:S01]  /*7d90*/  MOV R122, R53 ;  /* 0x00000035007a7202 */ /* 0x000fe20000000f00 */
[----:B------:R-:W-:Y:S01]  /*7da0*/  LDSM.16.M88.4 R20, [R245+0x8880] ;  /* 0x00888000f514783b */ /* 0x000fe20000000200 */
[----:B------:R1:W-:Y:S05]  /*7db0*/  MUFU.EX2 R111, R51 ;  /* 0x00000033006f7308 */ /* 0x0003ea0000000800 */
[C---:B------:R-:W-:Y:S01]  /*7dc0*/  HMMA.16816.F32.BF16 R208, R28.reuse, R26, R208 ;  /* 0x0000001a1cd0723c */ /* 0x040fe200000418d0 */
[----:B------:R-:W-:Y:S04]  /*7dd0*/  LDSM.16.M88.4 R24, [R245+0x9080] ;  /* 0x00908000f518783b */ /* 0x000fe80000000200 */
[----:B-1----:R-:W-:Y:S03]  /*7de0*/  LDSM.16.M88.4 R48, [R245+0xb080] ;  /* 0x00b08000f530783b */ /* 0x002fe60000000200 */
[----:B------:R-:W-:Y:S01]  /*7df0*/  HMMA.16816.F32.BF16 R212, R28, R54, R212 ;  /* 0x000000361cd4723c */ /* 0x000fe200000418d4 */
[----:B------:R-:W-:Y:S01]  /*7e00*/  LDSM.16.M88.4 R52, [R245+0xb880] ;  /* 0x00b88000f534783b */ /* 0x000fe20000000200 */
[----:B------:R-:W-:-:S06]  /*7e10*/  FFMA R56, R56, c[0x0][0x188], -R18 ;  /* 0x0000620038387a23 */ /* 0x000fcc0000000812 */
[----:B------:R-:W-:Y:S01]  /*7e20*/  HMMA.16816.F32.BF16 R140, R28, R74, R140 ;  /* 0x0000004a1c8c723c */ /* 0x000fe2000004188c */
[----:B------:R-:W-:-:S07]  /*7e30*/  FFMA R96, R96, c[0x0][0x188], -R18 ;  /* 0x0000620060607a23 */ /* 0x000fce0000000812 */
[C---:B------:R-:W-:Y:S01]  /*7e40*/  HMMA.16816.F32.BF16 R104, R28.reuse, R106, R12 ;  /* 0x0000006a1c68723c */ /* 0x040fe2000004180c */
[----:B------:R-:W1:Y:S07]  /*7e50*/  LDSM.16.M88.4 R12, [R245+0x8080] ;  /* 0x00808000f50c783b */ /* 0x000e6e0000000200 */
[C---:B------:R-:W-:Y:S01]  /*7e60*/  HMMA.16816.F32.BF16 R92, R28.reuse, R34, R92 ;  /* 0x000000221c5c723c */ /* 0x040fe2000004185c */
[----:B------:R-:W2:Y:S07]  /*7e70*/  LDSM.16.M88.4 R32, [R245+0x9880] ;  /* 0x00988000f520783b */ /* 0x000eae0000000200 */
[----:B------:R-:W-:Y:S01]  /*7e80*/  HMMA.16816.F32.BF16 R116, R28, R118, R4 ;  /* 0x000000761c74723c */ /* 0x000fe20000041804 */
[----:B------:R-:W3:Y:S01]  /*7e90*/  LDSM.16.M88.4 R28, [R245+0xa080] ;  /* 0x00a08000f51c783b */ /* 0x000ee20000000200 */
[----:B------:R-:W-:-:S02]  /*7ea0*/  FMUL R120, R120, 1.4426950216293334961 ;  /* 0x3fb8aa3b78787820 */ /* 0x000fc40000400000 */
[----:B------:R-:W-:Y:S02]  /*7eb0*/  FMUL R109, R109, 1.4426950216293334961 ;  /* 0x3fb8aa3b6d6d7820 */ /* 0x000fe40000400000 */
[----:B------:R-:W-:Y:S01]  /*7ec0*/  FMUL R56, R56, 1.4426950216293334961 ;  /* 0x3fb8aa3b38387820 */ /* 0x000fe20000400000 */
[----:B------:R-:W-:Y:S01]  /*7ed0*/  MOV R75, R108 ;  /* 0x0000006c004b7202 */ /* 0x000fe20000000f00 */
[----:B------:R-:W-:Y:S01]  /*7ee0*/  FMUL R96, R96, 1.4426950216293334961 ;  /* 0x3fb8aa3b60607820 */ /* 0x000fe20000400000 */
[----:B------:R-:W-:Y:S01]  /*7ef0*/  MOV R72, R101 ;  /* 0x0000006500487202 */ /* 0x000fe20000000f00 */
[--C-:B------:R-:W-:Y:S01]  /*7f00*/  FFMA R108, R57, c[0x0][0x188], -R18.reuse ;  /* 0x00006200396c7a23 */ /* 0x100fe20000000812 */
[----:B------:R4:W-:Y:S01]  /*7f10*/  MUFU.EX2 R101, R56 ;  /* 0x0000003800657308 */ /* 0x0009e20000000800 */
[----:B------:R-:W-:Y:S02]  /*7f20*/  FFMA R97, R97, c[0x0][0x188], -R18 ;  /* 0x0000620061617a23 */ /* 0x000fe40000000812 */
[--C-:B------:R-:W-:Y:S01]  /*7f30*/  FFMA R99, R99, c[0x0][0x188], -R19.reuse ;  /* 0x0000620063637a23 */ /* 0x100fe20000000813 */
[----:B------:R-:W-:Y:S01]  /*7f40*/  MOV R84, R103 ;  /* 0x0000006700547202 */ /* 0x000fe20000000f00 */
[----:B------:R-:W-:-:S02]  /*7f50*/  FFMA R58, R58, c[0x0][0x188], -R19 ;  /* 0x000062003a3a7a23 */ /* 0x000fc40000000813 */
[--C-:B------:R-:W-:Y:S01]  /*7f60*/  FFMA R59, R59, c[0x0][0x188], -R19.reuse ;  /* 0x000062003b3b7a23 */ /* 0x100fe20000000813 */
[----:B------:R-:W5:Y:S01]  /*7f70*/  MUFU.EX2 R120, R120 ;  /* 0x0000007800787308 */ /* 0x000f620000000800 */
[----:B----4-:R-:W-:Y:S02]  /*7f80*/  FFMA R56, R98, c[0x0][0x188], -R19 ;  /* 0x0000620062387a23 */ /* 0x010fe40000000813 */
[----:B------:R-:W-:Y:S02]  /*7f90*/  FMUL R108, R108, 1.4426950216293334961 ;  /* 0x3fb8aa3b6c6c7820 */ /* 0x000fe40000400000 */
[----:B------:R-:W-:-:S03]  /*7fa0*/  FMUL R97, R97, 1.4426950216293334961 ;  /* 0x3fb8aa3b61617820 */ /* 0x000fc60000400000 */
[----:B------:R-:W4:Y:S01]  /*7fb0*/  MUFU.EX2 R109, R109 ;  /* 0x0000006d006d7308 */ /* 0x000f220000000800 */
[----:B------:R-:W-:Y:S02]  /*7fc0*/  FMUL R58, R58, 1.4426950216293334961 ;  /* 0x3fb8aa3b3a3a7820 */ /* 0x000fe40000400000 */
[----:B------:R-:W-:Y:S02]  /*7fd0*/  FMUL R59, R59, 1.4426950216293334961 ;  /* 0x3fb8aa3b3b3b7820 */ /* 0x000fe40000400000 */
[----:B------:R-:W-:-:S03]  /*7fe0*/  FMUL R56, R56, 1.4426950216293334961 ;  /* 0x3fb8aa3b38387820 */ /* 0x000fc60000400000 */
[----:B------:R0:W-:Y:S01]  /*7ff0*/  MUFU.EX2 R103, R96 ;  /* 0x0000006000677308 */ /* 0x0001e20000000800 */
[----:B------:R-:W-:Y:S02]  /*8000*/  MOV R73, R102 ;  /* 0x0000006600497202 */ /* 0x000fe40000000f00 */
[----:B------:R-:W-:Y:S01]  /*8010*/  MOV R85, R100 ;  /* 0x0000006400557202 */ /* 0x000fe20000000f00 */
[----:B0-----:R-:W-:-:S04]  /*8020*/  FMUL R96, R99, 1.4426950216293334961 ;  /* 0x3fb8aa3b63607820 */ /* 0x001fc80000400000 */
[----:B------:R-:W-:Y:S08]  /*8030*/  MUFU.EX2 R102, R97 ;  /* 0x0000006100667308 */ /* 0x000ff00000000800 */
[----:B------:R-:W0:Y:S08]  /*8040*/  MUFU.EX2 R108, R108 ;  /* 0x0000006c006c7308 */ /* 0x000e300000000800 */
[----:B------:R-:W-:Y:S08]  /*8050*/  MUFU.EX2 R100, R58 ;  /* 0x0000003a00647308 */ /* 0x000ff00000000800 */
[----:B------:R-:W0:Y:S08]  /*8060*/  MUFU.EX2 R98, R59 ;  /* 0x0000003b00627308 */ /* 0x000e300000000800 */
[----:B------:R0:W-:Y:S08]  /*8070*/  MUFU.EX2 R97, R56 ;  /* 0x0000003800617308 */ /* 0x0001f00000000800 */
[----:B------:R-:W1:Y:S01]  /*8080*/  MUFU.EX2 R96, R96 ;  /* 0x0000006000607308 */ /* 0x000e620000000800 */
[----:B-----5:R-:W-:-:S02]  /*8090*/  F2FP.BF16.PACK_AB R4, R115, R120 ;  /* 0x000000787304723e */ /* 0x020fc400000010ff */
[----:B------:R-:W-:Y:S02]  /*80a0*/  F2FP.BF16.PACK_AB R5, R111, R112 ;  /* 0x000000706f05723e */ /* 0x000fe400000010ff */
[----:B------:R-:W-:Y:S02]  /*80b0*/  F2FP.BF16.PACK_AB R6, R113, R114 ;  /* 0x000000727106723e */ /* 0x000fe400000010ff */
[----:B----4-:R-:W-:Y:S01]  /*80c0*/  F2FP.BF16.PACK_AB R7, R109, R110 ;  /* 0x0000006e6d07723e */ /* 0x010fe200000010ff */
[--C-:B------:R-:W-:Y:S02]  /*80d0*/  FFMA R81, R81, c[0x0][0x188], -R16.reuse ;  /* 0x0000620051517a23 */ /* 0x100fe40000000810 */
[----:B------:R-:W-:-:S04]  /*80e0*/  FFMA R136, R136, c[0x0][0x188], -R16 ;  /* 0x0000620088887a23 */ /* 0x000fc80000000810 */
[----:B0-----:R-:W-:Y:S01]  /*80f0*/  HMMA.16816.F32.BF16 R56, R4, R40, R8 ;  /* 0x000000280438723c */ /* 0x001fe20000041808 */
[----:B------:R-:W-:Y:S01]  /*8100*/  FMUL R81, R81, 1.4426950216293334961 ;  /* 0x3fb8aa3b51517820 */ /* 0x000fe20000400000 */
[----:B------:R-:W-:Y:S01]  /*8110*/  MOV R99, R85 ;  /* 0x0000005500637202 */ /* 0x000fe20000000f00 */
[----:B------:R-:W-:-:S04]  /*8120*/  FFMA R86, R80, c[0x0][0x188], -R16 ;  /* 0x0000620050567a23 */ /* 0x000fc80000000810 */
[----:B------:R-:W-:Y:S02]  /*8130*/  F2FP.BF16.PACK_AB R8, R108, R101 ;  /* 0x000000656c08723e */ /* 0x000fe400000010ff */
[----:B------:R-:W-:Y:S02]  /*8140*/  F2FP.BF16.PACK_AB R9, R98, R100 ;  /* 0x000000646209723e */ /* 0x000fe400000010ff */
[----:B------:R-:W-:Y:S02]  /*8150*/  F2FP.BF16.PACK_AB R10, R102, R103 ;  /* 0x00000067660a723e */ /* 0x000fe400000010ff */
[----:B-1----:R-:W-:Y:S01]  /*8160*/  F2FP.BF16.PACK_AB R11, R96, R97 ;  /* 0x00000061600b723e */ /* 0x002fe200000010ff */
[----:B------:R-:W-:Y:S01]  /*8170*/  HMMA.16816.F32.BF16 R164, R4, R12, R164 ;  /* 0x0000000c04a4723c */ /* 0x000fe200000418a4 */
[----:B------:R-:W-:Y:S02]  /*8180*/  FFMA R137, R137, c[0x0][0x188], -R16 ;  /* 0x0000620089897a23 */ /* 0x000fe40000000810 */
[----:B------:R-:W-:-:S02]  /*8190*/  FFMA R82, R82, c[0x0][0x188], -R17 ;  /* 0x0000620052527a23 */ /* 0x000fc40000000811 */
[--C-:B------:R-:W-:Y:S02]  /*81a0*/  FFMA R83, R83, c[0x0][0x188], -R17.reuse ;  /* 0x0000620053537a23 */ /* 0x100fe40000000811 */
[--C-:B------:R-:W-:Y:S01]  /*81b0*/  FFMA R138, R138, c[0x0][0x188], -R17.reuse ;  /* 0x000062008a8a7a23 */ /* 0x100fe20000000811 */
[C---:B------:R-:W-:Y:S01]  /*81c0*/  HMMA.16816.F32.BF16 R176, R4.reuse, R20, R176 ;  /* 0x0000001404b0723c */ /* 0x040fe200000418b0 */
[----:B------:R-:W-:Y:S02]  /*81d0*/  FFMA R139, R139, c[0x0][0x188], -R17 ;  /* 0x000062008b8b7a23 */ /* 0x000fe40000000811 */
[--C-:B------:R-:W-:Y:S02]  /*81e0*/  FFMA R132, R132, c[0x0][0x188], -R18.reuse ;  /* 0x0000620084847a23 */ /* 0x100fe40000000812 */
[--C-:B------:R-:W-:Y:S02]  /*81f0*/  FFMA R68, R68, c[0x0][0x188], -R18.reuse ;  /* 0x0000620044447a23 */ /* 0x100fe40000000812 */
[----:B------:R-:W-:Y:S01]  /*8200*/  FFMA R69, R69, c[0x0][0x188], -R18 ;  /* 0x0000620045457a23 */ /* 0x000fe20000000812 */
[----:B------:R-:W-:Y:S01]  /*8210*/  HMMA.16816.F32.BF16 R184, R4, R24, R184 ;  /* 0x0000001804b8723c */ /* 0x000fe200000418b8 */
[----:B------:R-:W-:-:S02]  /*8220*/  FFMA R134, R134, c[0x0][0x188], -R19 ;  /* 0x0000620086867a23 */ /* 0x000fc40000000813 */
[--C-:B------:R-:W-:Y:S02]  /*8230*/  FFMA R135, R135, c[0x0][0x188], -R19.reuse ;  /* 0x0000620087877a23 */ /* 0x100fe40000000813 */
[--C-:B------:R-:W-:Y:S02]  /*8240*/  FFMA R70, R70, c[0x0][0x188], -R19.reuse ;  /* 0x0000620046467a23 */ /* 0x100fe40000000813 */
[----:B------:R-:W-:Y:S01]  /*8250*/  FFMA R71, R71, c[0x0][0x188], -R19 ;  /* 0x0000620047477a23 */ /* 0x000fe20000000813 */
[----:B--2---:R-:W-:Y:S01]  /*8260*/  HMMA.16816.F32.BF16 R188, R4, R32, R188 ;  /* 0x0000002004bc723c */ /* 0x004fe200000418bc */
[----:B------:R-:W-:Y:S01]  /*8270*/  FMUL R85, R136, 1.4426950216293334961 ;  /* 0x3fb8aa3b88557820 */ /* 0x000fe20000400000 */
[----:B------:R0:W-:Y:S01]  /*8280*/  MUFU.EX2 R87, R81 ;  /* 0x0000005100577308 */ /* 0x0001e20000000800 */
[----:B------:R-:W-:-:S05]  /*8290*/  MOV R136, R84 ;  /* 0x0000005400887202 */ /* 0x000fca0000000f00 */
[----:B---3--:R-:W-:Y:S01]  /*82a0*/  HMMA.16816.F32.BF16 R192, R4, R28, R192 ;  /* 0x0000001c04c0723c */ /* 0x008fe200000418c0 */
[----:B------:R-:W-:Y:S02]  /*82b0*/  FMUL R86, R86, 1.4426950216293334961 ;  /* 0x3fb8aa3b56567820 */ /* 0x000fe40000400000 */
[----:B------:R-:W-:-:S05]  /*82c0*/  FMUL R84, R137, 1.4426950216293334961 ;  /* 0x3fb8aa3b89547820 */ /* 0x000fca0000400000 */
[----:B------:R-:W-:Y:S01]  /*82d0*/  HMMA.16816.F32.BF16 R196, R4, R48, R196 ;  /* 0x0000003004c4723c */ /* 0x000fe200000418c4 */
[----:B------:R-:W-:Y:S02]  /*82e0*/  FMUL R82, R82, 1.4426950216293334961 ;  /* 0x3fb8aa3b52527820 */ /* 0x000fe40000400000 */
[----:B0-----:R-:W-:-:S05]  /*82f0*/  FMUL R81, R83, 1.4426950216293334961 ;  /* 0x3fb8aa3b53517820 */ /* 0x001fca0000400000 */
[----:B------:R-:W-:Y:S01]  /*8300*/  HMMA.16816.F32.BF16 R200, R4, R52, R200 ;  /* 0x0000003404c8723c */ /* 0x000fe200000418c8 */
[----:B------:R-:W-:-:S06]  /*8310*/  FMUL R80, R138, 1.4426950216293334961 ;  /* 0x3fb8aa3b8a507820 */ /* 0x000fcc0000400000 */
[----:B------:R-:W-:Y:S01]  /*8320*/  FFMA R6, R133, c[0x0][0x188], -R18 ;  /* 0x0000620085067a23 */ /* 0x000fe20000000812 */
[C---:B------:R-:W-:Y:S01]  /*8330*/  HMMA.16816.F32.BF16 R172, R8.reuse, R12, R172 ;  /* 0x0000000c08ac723c */ /* 0x040fe200000418ac */
[----:B------:R-:W-:Y:S02]  /*8340*/  FMUL R4, R139, 1.4426950216293334961 ;  /* 0x3fb8aa3b8b047820 */ /* 0x000fe40000400000 */
[----:B------:R-:W-:Y:S02]  /*8350*/  FMUL R5, R132, 1.4426950216293334961 ;  /* 0x3fb8aa3b84057820 */ /* 0x000fe40000400000 */
[----:B------:R-:W-:Y:S02]  /*8360*/  FMUL R6, R6, 1.4426950216293334961 ;  /* 0x3fb8aa3b06067820 */ /* 0x000fe40000400000 */
[----:B------:R-:W-:Y:S01]  /*8370*/  FMUL R7, R68, 1.4426950216293334961 ;  /* 0x3fb8aa3b44077820 */ /* 0x000fe20000400000 */
[----:B------:R-:W-:Y:S01]  /*8380*/  HMMA.16816.F32.BF16 R208, R8, R20, R208 ;  /* 0x0000001408d0723c */ /* 0x000fe200000418d0 */
[----:B------:R-:W-:-:S07]  /*8390*/  FMUL R12, R71, 1.4426950216293334961 ;  /* 0x3fb8aa3b470c7820 */ /* 0x000fce0000400000 */
[C---:B------:R-:W-:Y:S01]  /*83a0*/  HMMA.16816.F32.BF16 R212, R8.reuse, R24, R212 ;  /* 0x0000001808d4723c */ /* 0x040fe200000418d4 */
[----:B------:R-:W0:Y:S07]  /*83b0*/  MUFU.EX2 R86, R86 ;  /* 0x0000005600567308 */ /* 0x000e2e0000000800 */
[C---:B------:R-:W-:Y:S01]  /*83c0*/  HMMA.16816.F32.BF16 R140, R8.reuse, R32, R140 ;  /* 0x00000020088c723c */ /* 0x040fe2000004188c */
[----:B------:R-:W-:Y:S07]  /*83d0*/  MUFU.EX2 R85, R85 ;  /* 0x0000005500557308 */ /* 0x000fee0000000800 */
[C---:B------:R-:W-:Y:S01]  /*83e0*/  HMMA.16816.F32.BF16 R104, R8.reuse, R28, R104 ;  /* 0x0000001c0868723c */ /* 0x040fe20000041868 */
[----:B------:R-:W-:Y:S07]  /*83f0*/  MUFU.EX2 R84, R84 ;  /* 0x0000005400547308 */ /* 0x000fee0000000800 */
[C---:B------:R-:W-:Y:S01]  /*8400*/  HMMA.16816.F32.BF16 R92, R8.reuse, R40, R92 ;  /* 0x00000028085c723c */ /* 0x040fe2000004185c */
[----:B------:R-:W-:Y:S07]  /*8410*/  MUFU.EX2 R82, R82 ;  /* 0x0000005200527308 */ /* 0x000fee0000000800 */
[C---:B------:R-:W-:Y:S01]  /*8420*/  HMMA.16816.F32.BF16 R116, R8.reuse, R48, R116 ;  /* 0x000000300874723c */ /* 0x040fe20000041874 */
[----:B------:R-:W1:Y:S07]  /*8430*/  MUFU.EX2 R81, R81 ;  /* 0x0000005100517308 */ /* 0x000e6e0000000800 */
[----:B------:R-:W-:Y:S01]  /*8440*/  HMMA.16816.F32.BF16 R204, R8, R52, R204 ;  /* 0x0000003408cc723c */ /* 0x000fe200000418cc */
[----:B------:R-:W-:Y:S06]  /*8450*/  MUFU.EX2 R80, R80 ;  /* 0x0000005000507308 */ /* 0x000fec0000000800 */
[----:B------:R-:W-:-:S02]  /*8460*/  FMUL R8, R69, 1.4426950216293334961 ;  /* 0x3fb8aa3b45087820 */ /* 0x000fc40000400000 */
[----:B------:R-:W-:Y:S02]  /*8470*/  FMUL R9, R134, 1.4426950216293334961 ;  /* 0x3fb8aa3b86097820 */ /* 0x000fe40000400000 */
[----:B------:R-:W-:Y:S02]  /*8480*/  FMUL R10, R135, 1.4426950216293334961 ;  /* 0x3fb8aa3b870a7820 */ /* 0x000fe40000400000 */
[----:B------:R-:W-:Y:S01]  /*8490*/  FMUL R11, R70, 1.4426950216293334961 ;  /* 0x3fb8aa3b460b7820 */ /* 0x000fe20000400000 */
[----:B------:R-:W2:Y:S08]  /*84a0*/  MUFU.EX2 R4, R4 ;  /* 0x0000000400047308 */ /* 0x000eb00000000800 */
[----:B------:R-:W-:Y:S08]  /*84b0*/  MUFU.EX2 R5, R5 ;  /* 0x0000000500057308 */ /* 0x000ff00000000800 */
[----:B------:R-:W3:Y:S08]  /*84c0*/  MUFU.EX2 R6, R6 ;  /* 0x0000000600067308 */ /* 0x000ef00000000800 */
[----:B------:R-:W-:Y:S08]  /*84d0*/  MUFU.EX2 R7, R7 ;  /* 0x0000000700077308 */ /* 0x000ff00000000800 */
[----:B------:R-:W-:Y:S08]  /*84e0*/  MUFU.EX2 R8, R8 ;  /* 0x0000000800087308 */ /* 0x000ff00000000800 */
[----:B------:R-:W-:Y:S08]  /*84f0*/  MUFU.EX2 R9, R9 ;  /* 0x0000000900097308 */ /* 0x000ff00000000800 */
[----:B------:R-:W4:Y:S08]  /*8500*/  MUFU.EX2 R10, R10 ;  /* 0x0000000a000a7308 */ /* 0x000f300000000800 */
[----:B------:R-:W-:Y:S08]  /*8510*/  MUFU.EX2 R11, R11 ;  /* 0x0000000b000b7308 */ /* 0x000ff00000000800 */
[----:B------:R-:W5:Y:S01]  /*8520*/  MUFU.EX2 R12, R12 ;  /* 0x0000000c000c7308 */ /* 0x000f620000000800 */
[----:B------:R-:W-:-:S02]  /*8530*/  FFMA R36, R36, c[0x0][0x188], -R16 ;  /* 0x0000620024247a23 */ /* 0x000fc40000000810 */
[----:B------:R-:W-:Y:S01]  /*8540*/  FFMA R37, R37, c[0x0][0x188], -R16 ;  /* 0x0000620025257a23 */ /* 0x000fe20000000810 */
[----:B------:R-:W-:Y:S01]  /*8550*/  MOV R137, R75 ;  /* 0x0000004b00897202 */ /* 0x000fe20000000f00 */
[----:B------:R-:W-:Y:S01]  /*8560*/  FMUL R13, R36, 1.4426950216293334961 ;  /* 0x3fb8aa3b240d7820 */ /* 0x000fe20000400000 */
[----:B------:R-:W-:Y:S01]  /*8570*/  MOV R33, R72 ;  /* 0x0000004800217202 */ /* 0x000fe20000000f00 */
[--C-:B------:R-:W-:Y:S01]  /*8580*/  FFMA R25, R38, c[0x0][0x188], -R17.reuse ;  /* 0x0000620026197a23 */ /* 0x100fe20000000811 */
[----:B------:R-:W-:Y:S01]  /*8590*/  MOV R83, R73 ;  /* 0x0000004900537202 */ /* 0x000fe20000000f00 */
[----:B------:R-:W-:Y:S01]  /*85a0*/  FFMA R24, R39, c[0x0][0x188], -R17 ;  /* 0x0000620027187a23 */ /* 0x000fe20000000811 */
[----:B0-----:R-:W-:Y:S01]  /*85b0*/  F2FP.BF16.PACK_AB R72, R87, R86 ;  /* 0x000000565748723e */ /* 0x001fe200000010ff */
[----:B------:R-:W-:Y:S01]  /*85c0*/  FMUL R20, R37, 1.4426950216293334961 ;  /* 0x3fb8aa3b25147820 */ /* 0x000fe20000400000 */
[----:B-1----:R-:W-:Y:S02]  /*85d0*/  F2FP.BF16.PACK_AB R73, R81, R82 ;  /* 0x000000525149723e */ /* 0x002fe400000010ff */
[----:B------:R-:W-:-:S02]  /*85e0*/  F2FP.BF16.PACK_AB R74, R84, R85 ;  /* 0x00000055544a723e */ /* 0x000fc400000010ff */
[----:B--2---:R-:W-:Y:S02]  /*85f0*/  F2FP.BF16.PACK_AB R75, R4, R80 ;  /* 0x00000050044b723e */ /* 0x004fe400000010ff */
[----:B---3--:R-:W-:Y:S02]  /*8600*/  F2FP.BF16.PACK_AB R36, R6, R5 ;  /* 0x000000050624723e */ /* 0x008fe400000010ff */
[----:B----4-:R-:W-:Y:S02]  /*8610*/  F2FP.BF16.PACK_AB R37, R10, R9 ;  /* 0x000000090a25723e */ /* 0x010fe400000010ff */
[----:B------:R-:W-:Y:S02]  /*8620*/  F2FP.BF16.PACK_AB R38, R8, R7 ;  /* 0x000000070826723e */ /* 0x000fe400000010ff */
[----:B-----5:R-:W-:Y:S01]  /*8630*/  F2FP.BF16.PACK_AB R39, R12, R11 ;  /* 0x0000000b0c27723e */ /* 0x020fe200000010ff */
[----:B------:R-:W-:Y:S01]  /*8640*/  FFMA R45, R45, c[0x0][0x188], -R16 ;  /* 0x000062002d2d7a23 */ /* 0x000fe20000000810 */
[----:B------:R-:W-:Y:S01]  /*8650*/  HMMA.16816.F32.BF16 R176, R72, R22, R176 ;  /* 0x0000001648b0723c */ /* 0x000fe200000418b0 */
[----:B------:R-:W-:-:S02]  /*8660*/  FADD R29, R136, R137 ;  /* 0x00000089881d7221 */ /* 0x000fc40000000000 */
[----:B------:R-:W-:Y:S02]  /*8670*/  FFMA R44, R44, c[0x0][0x188], -R16 ;  /* 0x000062002c2c7a23 */ /* 0x000fe40000000810 */
[----:B------:R-:W-:-:S03]  /*8680*/  FMUL R45, R45, 1.4426950216293334961 ;  /* 0x3fb8aa3b2d2d7820 */ /* 0x000fc60000400000 */
[----:B------:R-:W-:Y:S01]  /*8690*/  HMMA.16816.F32.BF16 R208, R36, R22, R208 ;  /* 0x0000001624d0723c */ /* 0x000fe200000418d0 */
[----:B------:R-:W-:Y:S02]  /*86a0*/  FADD R252, R99, R252 ;  /* 0x000000fc63fc7221 */ /* 0x000fe40000000000 */
[----:B------:R-:W-:-:S04]  /*86b0*/  FFMA R28, R46, c[0x0][0x188], -R17 ;  /* 0x000062002e1c7a23 */ /* 0x000fc80000000811 */
[----:B------:R-:W-:Y:S02]  /*86c0*/  FMUL R23, R25, 1.4426950216293334961 ;  /* 0x3fb8aa3b19177820 */ /* 0x000fe40000400000 */
[----:B------:R-:W-:Y:S01]  /*86d0*/  FADD R25, R33, R83 ;  /* 0x0000005321197221 */ /* 0x000fe20000000000 */
[----:B------:R-:W-:Y:S01]  /*86e0*/  HMMA.16816.F32.BF16 R164, R72, R14, R164 ;  /* 0x0000000e48a4723c */ /* 0x000fe200000418a4 */
[----:B------:R-:W-:Y:S02]  /*86f0*/  FADD R33, R123, R29 ;  /* 0x0000001d7b217221 */ /* 0x000fe40000000000 */
[----:B------:R-:W-:Y:S02]  /*8700*/  FFMA R32, R47, c[0x0][0x188], -R17 ;  /* 0x000062002f207a23 */ /* 0x000fe40000000811 */
[----:B------:R-:W-:-:S03]  /*8710*/  FMUL R21, R44, 1.4426950216293334961 ;  /* 0x3fb8aa3b2c157820 */ /* 0x000fc60000400000 */
[----:B------:R-:W-:Y:S01]  /*8720*/  HMMA.16816.F32.BF16 R172, R36, R14, R172 ;  /* 0x0000000e24ac723c */ /* 0x000fe200000418ac */
[----:B------:R0:W-:Y:S01]  /*8730*/  MUFU.EX2 R14, R45 ;  /* 0x0000002d000e7308 */ /* 0x0001e20000000800 */
[----:B------:R-:W-:Y:S02]  /*8740*/  FFMA R41, R60, c[0x0][0x188], -R18 ;  /* 0x000062003c297a23 */ /* 0x000fe40000000812 */
[----:B------:R-:W-:Y:S02]  /*8750*/  FADD R252, R127, R252 ;  /* 0x000000fc7ffc7221 */ /* 0x000fe40000000000 */
[----:B------:R-:W-:Y:S02]  /*8760*/  FADD R48, R183, R33 ;  /* 0x00000021b7307221 */ /* 0x000fe40000000000 */
[----:B------:R-:W-:Y:S01]  /*8770*/  HMMA.16816.F32.BF16 R188, R72, R34, R188 ;  /* 0x0000002248bc723c */ /* 0x000fe200000418bc */
[--C-:B------:R-:W-:Y:S02]  /*8780*/  FFMA R64, R64, c[0x0][0x188], -R16.reuse ;  /* 0x0000620040407a23 */ /* 0x100fe40000000810 */
[----:B------:R-:W-:-:S05]  /*8790*/  FFMA R65, R65, c[0x0][0x188], -R16 ;  /* 0x0000620041417a23 */ /* 0x000fca0000000810 */
[----:B0-----:R-:W-:Y:S01]  /*87a0*/  HMMA.16816.F32.BF16 R44, R36, R34, R140 ;  /* 0x00000022242c723c */ /* 0x001fe2000004188c */
[----:B------:R-:W-:Y:S01]  /*87b0*/  FFMA R40, R61, c[0x0][0x188], -R18 ;  /* 0x000062003d287a23 */ /* 0x000fe20000000812 */
[----:B------:R-:W-:Y:S01]  /*87c0*/  LDSM.16.M88.4 R140, [R171+0x9880] ;  /* 0x00988000ab8c783b */ /* 0x000fe20000000200 */
[----:B------:R-:W-:-:S04]  /*87d0*/  FMUL R24, R24, 1.4426950216293334961 ;  /* 0x3fb8aa3b18187820 */ /* 0x000fc80000400000 */
[----:B------:R-:W-:Y:S02]  /*87e0*/  FADD R34, R122, R25 ;  /* 0x000000197a227221 */ /* 0x000fe40000000000 */
[----:B------:R-:W-:Y:S02]  /*87f0*/  FMUL R28, R28, 1.4426950216293334961 ;  /* 0x3fb8aa3b1c1c7820 */ /* 0x000fe40000400000 */
[----:B------:R-:W-:Y:S02]  /*8800*/  FADD R34, R182, R34 ;  /* 0x00000022b6227221 */ /* 0x000fe40000000000 */
[----:B------:R-:W-:Y:S02]  /*8810*/  FMUL R32, R32, 1.4426950216293334961 ;  /* 0x3fb8aa3b20207820 */ /* 0x000fe40000400000 */
[----:B------:R-:W-:Y:S02]  /*8820*/  FADD R252, R170, R252 ;  /* 0x000000fcaafc7221 */ /* 0x000fe40000000000 */
[----:B------:R-:W-:-:S02]  /*8830*/  FMUL R41, R41, 1.4426950216293334961 ;  /* 0x3fb8aa3b29297820 */ /* 0x000fc40000400000 */
[----:B------:R-:W-:Y:S01]  /*8840*/  FADD R48, R232, R48 ;  /* 0x00000030e8307221 */ /* 0x000fe20000000000 */
[C---:B------:R-:W-:Y:S01]  /*8850*/  HMMA.16816.F32.BF16 R184, R72.reuse, R26, R184 ;  /* 0x0000001a48b8723c */ /* 0x040fe200000418b8 */
[----:B------:R-:W-:Y:S01]  /*8860*/  FMUL R15, R64, 1.4426950216293334961 ;  /* 0x3fb8aa3b400f7820 */ /* 0x000fe20000400000 */
[----:B------:R-:W-:Y:S01]  /*8870*/  MUFU.EX2 R52, R24 ;  /* 0x0000001800347308 */ /* 0x000fe20000000800 */
[--C-:B------:R-:W-:Y:S02]  /*8880*/  FFMA R70, R62, c[0x0][0x188], -R19.reuse ;  /* 0x000062003e467a23 */ /* 0x100fe40000000813 */
[----:B------:R-:W-:Y:S02]  /*8890*/  FFMA R68, R63, c[0x0][0x188], -R19 ;  /* 0x000062003f447a23 */ /* 0x000fe40000000813 */
[----:B------:R-:W-:Y:S01]  /*88a0*/  FMUL R22, R65, 1.4426950216293334961 ;  /* 0x3fb8aa3b41167820 */ /* 0x000fe20000400000 */
[----:B------:R-:W-:Y:S01]  /*88b0*/  HMMA.16816.F32.BF16 R192, R72, R30, R192 ;  /* 0x0000001e48c0723c */ /* 0x000fe200000418c0 */
[----:B------:R-:W-:Y:S01]  /*88c0*/  FADD R225, R225, R252 ;  /* 0x000000fce1e17221 */ /* 0x000fe20000000000 */
[----:B------:R-:W-:Y:S01]  /*88d0*/  MUFU.EX2 R53, R28 ;  /* 0x0000001c00357308 */ /* 0x000fe20000000800 */
[----:B------:R-:W-:-:S02]  /*88e0*/  FADD R233, R233, R48 ;  /* 0x00000030e9e97221 */ /* 0x000fc40000000000 */
[----:B------:R-:W-:Y:S02]  /*88f0*/  FADD R237, R237, R34 ;  /* 0x00000022eded7221 */ /* 0x000fe40000000000 */
[----:B------:R-:W-:Y:S01]  /*8900*/  FMUL R49, R40, 1.4426950216293334961 ;  /* 0x3fb8aa3b28317820 */ /* 0x000fe20000400000 */
[----:B------:R-:W-:Y:S02]  /*8910*/  HMMA.16816.F32.BF16 R56, R72, R42, R56 ;  /* 0x0000002a4838723c */ /* 0x000fe40000041838 */
[----:B------:R0:W-:Y:S01]  /*8920*/  MUFU.EX2 R64, R32 ;  /* 0x0000002000407308 */ /* 0x0001e20000000800 */
[----:B------:R-:W-:Y:S02]  /*8930*/  FADD R225, R229, R225 ;  /* 0x000000e1e5e17221 */ /* 0x000fe40000000000 */
[----:B------:R-:W-:-:S03]  /*8940*/  FADD R233, R235, R233 ;  /* 0x000000e9ebe97221 */ /* 0x000fc60000000000 */
[C---:B------:R-:W-:Y:S02]  /*8950*/  HMMA.16816.F32.BF16 R196, R72.reuse, R50, R196 ;  /* 0x0000003248c4723c */ /* 0x040fe400000418c4 */
[----:B------:R1:W-:Y:S01]  /*8960*/  MUFU.EX2 R65, R41 ;  /* 0x0000002900417308 */ /* 0x0003e20000000800 */
[----:B0-----:R-:W-:Y:S05]  /*8970*/  LDSM.16.M88.4 R32, [R171+0x9080] ;  /* 0x00908000ab20783b */ /* 0x001fea0000000200 */
[----:B------:R-:W-:Y:S01]  /*8980*/  HMMA.16816.F32.BF16 R200, R72, R54, R200 ;  /* 0x0000003648c8723c */ /* 0x000fe200000418c8 */
[----:B------:R-:W-:Y:S07]  /*8990*/  LDSM.16.M88.4 R72, [R171+0xb880] ;  /* 0x00b88000ab48783b */ /* 0x000fee0000000200 */
[C---:B------:R-:W-:Y:S01]  /*89a0*/  HMMA.16816.F32.BF16 R212, R36.reuse, R26, R212 ;  /* 0x0000001a24d4723c */ /* 0x040fe200000418d4 */
[----:B------:R-:W0:Y:S07]  /*89b0*/  LDSM.16.M88.4 R24, [R171+0x8080] ;  /* 0x00808000ab18783b */ /* 0x000e2e0000000200 */
[C---:B------:R-:W-:Y:S01]  /*89c0*/  HMMA.16816.F32.BF16 R104, R36.reuse, R30, R104 ;  /* 0x0000001e2468723c */ /* 0x040fe20000041868 */
[----:B------:R-:W2:Y:S07]  /*89d0*/  LDSM.16.M88.4 R28, [R171+0x8880] ;  /* 0x00888000ab1c783b */ /* 0x000eae0000000200 */
[C---:B------:R-:W-:Y:S01]  /*89e0*/  HMMA.16816.F32.BF16 R60, R36.reuse, R42, R92 ;  /* 0x0000002a243c723c */ /* 0x040fe2000004185c */
[----:B-1----:R-:W1:Y:S04]  /*89f0*/  LDSM.16.M88.4 R40, [R171+0xa080] ;  /* 0x00a08000ab28783b */ /* 0x002e680000000200 */
[----:B------:R-:W3:Y:S03]  /*8a00*/  LDSM.16.M88.4 R92, [R171+0xa880] ;  /* 0x00a88000ab5c783b */ /* 0x000ee60000000200 */
[----:B------:R-:W-:Y:S01]  /*8a10*/  HMMA.16816.F32.BF16 R116, R36, R50, R116 ;  /* 0x000000322474723c */ /* 0x000fe20000041874 */
[----:B------:R-:W-:-:S07]  /*8a20*/  FADD R225, R230, R225 ;  /* 0x000000e1e6e17221 */ /* 0x000fce0000000000 */
[----:B------:R-:W-:Y:S01]  /*8a30*/  HMMA.16816.F32.BF16 R204, R36, R54, R204 ;  /* 0x0000003624cc723c */ /* 0x000fe200000418cc */
[----:B------:R-:W4:Y:S01]  /*8a40*/  LDSM.16.M88.4 R36, [R171+0xb080] ;  /* 0x00b08000ab24783b */ /* 0x000f220000000200 */
[----:B------:R-:W-:Y:S02]  /*8a50*/  FADD R233, R234, R233 ;  /* 0x000000e9eae97221 */ /* 0x000fe40000000000 */
[----:B------:R-:W-:Y:S02]  /*8a60*/  FADD R225, R231, R225 ;  /* 0x000000e1e7e17221 */ /* 0x000fe40000000000 */
[----:B------:R-:W-:Y:S02]  /*8a70*/  FADD R233, R180, R233 ;  /* 0x000000e9b4e97221 */ /* 0x000fe40000000000 */
[----:B------:R-:W-:Y:S02]  /*8a80*/  FADD R225, R162, R225 ;  /* 0x000000e1a2e17221 */ /* 0x000fe40000000000 */
[----:B------:R-:W-:-:S02]  /*8a90*/  FADD R233, R181, R233 ;  /* 0x000000e9b5e97221 */ /* 0x000fc40000000000 */
[--C-:B------:R-:W-:Y:S02]  /*8aa0*/  FFMA R88, R88, c[0x0][0x188], -R18.reuse ;  /* 0x0000620058587a23 */ /* 0x100fe40000000812 */
[----:B------:R-:W-:Y:S02]  /*8ab0*/  FFMA R89, R89, c[0x0][0x188], -R18 ;  /* 0x0000620059597a23 */ /* 0x000fe40000000812 */
[--C-:B------:R-:W-:Y:S02]  /*8ac0*/  FFMA R90, R90, c[0x0][0x188], -R19.reuse ;  /* 0x000062005a5a7a23 */ /* 0x100fe40000000813 */
[----:B------:R-:W-:Y:S01]  /*8ad0*/  FFMA R91, R91, c[0x0][0x188], -R19 ;  /* 0x000062005b5b7a23 */ /* 0x000fe20000000813 */
[----:B------:R-:W-:Y:S01]  /*8ae0*/  MUFU.EX2 R13, R13 ;  /* 0x0000000d000d7308 */ /* 0x000fe20000000800 */
[----:B------:R-:W-:Y:S02]  /*8af0*/  FADD R225, R161, R225 ;  /* 0x000000e1a1e17221 */ /* 0x000fe40000000000 */
[----:B------:R-:W-:-:S02]  /*8b00*/  FADD R233, R169, R233 ;  /* 0x000000e9a9e97221 */ /* 0x000fc40000000000 */
[----:B------:R-:W-:-:S03]  /*8b10*/  FMUL R55, R88, 1.4426950216293334961 ;  /* 0x3fb8aa3b58377820 */ /* 0x000fc60000400000 */
[----:B------:R-:W5:Y:S01]  /*8b20*/  MUFU.EX2 R20, R20 ;  /* 0x0000001400147308 */ /* 0x000f620000000800 */
[----:B------:R-:W-:Y:S02]  /*8b30*/  FMUL R69, R89, 1.4426950216293334961 ;  /* 0x3fb8aa3b59457820 */ /* 0x000fe40000400000 */
[----:B------:R-:W-:Y:S02]  /*8b40*/  FMUL R70, R70, 1.4426950216293334961 ;  /* 0x3fb8aa3b46467820 */ /* 0x000fe40000400000 */
[----:B------:R-:W-:-:S03]  /*8b50*/  FMUL R68, R68, 1.4426950216293334961 ;  /* 0x3fb8aa3b44447820 */ /* 0x000fc60000400000 */
[----:B------:R-:W-:Y:S01]  /*8b60*/  MUFU.EX2 R21, R21 ;  /* 0x0000001500157308 */ /* 0x000fe20000000800 */
[----:B------:R-:W-:Y:S02]  /*8b70*/  FMUL R71, R90, 1.4426950216293334961 ;  /* 0x3fb8aa3b5a477820 */ /* 0x000fe40000400000 */
[----:B------:R-:W-:-:S05]  /*8b80*/  FMUL R83, R91, 1.4426950216293334961 ;  /* 0x3fb8aa3b5b537820 */ /* 0x000fca0000400000 */
[----:B------:R-:W0:Y:S01]  /*8b90*/  MUFU.EX2 R23, R23 ;  /* 0x0000001700177308 */ /* 0x000e220000000800 */
[----:B------:R-:W-:Y:S02]  /*8ba0*/  FADD R225, R160, R225 ;  /* 0x000000e1a0e17221 */ /* 0x000fe40000000000 */
[----:B------:R-:W-:Y:S02]  /*8bb0*/  FADD R233, R168, R233 ;  /* 0x000000e9a8e97221 */ /* 0x000fe40000000000 */
[----:B------:R-:W-:Y:S02]  /*8bc0*/  FADD R225, R159, R225 ;  /* 0x000000e19fe17221 */ /* 0x000fe40000000000 */
[----:B------:R-:W-:Y:S01]  /*8bd0*/  FADD R233, R147, R233 ;  /* 0x000000e993e97221 */ /* 0x000fe20000000000 */
[----:B------:R0:W0:Y:S01]  /*8be0*/  MUFU.EX2 R54, R49 ;  /* 0x0000003100367308 */ /* 0x0000220000000800 */
[----:B------:R-:W-:Y:S02]  /*8bf0*/  FADD R225, R131, R225 ;  /* 0x000000e183e17221 */ /* 0x000fe40000000000 */
[----:B------:R-:W-:-:S05]  /*8c00*/  FADD R233, R146, R233 ;  /* 0x000000e992e97221 */ /* 0x000fca0000000000 */
[----:B------:R-:W-:Y:S08]  /*8c10*/  MUFU.EX2 R55, R55 ;  /* 0x0000003700377308 */ /* 0x000ff00000000800 */
[----:B------:R-:W-:Y:S08]  /*8c20*/  MUFU.EX2 R69, R69 ;  /* 0x0000004500457308 */ /* 0x000ff00000000800 */
[----:B------:R-:W-:Y:S08]  /*8c30*/  MUFU.EX2 R70, R70 ;  /* 0x0000004600467308 */ /* 0x000ff00000000800 */
[----:B------:R-:W0:Y:S08]  /*8c40*/  MUFU.EX2 R68, R68 ;  /* 0x0000004400447308 */ /* 0x000e300000000800 */
[----:B------:R-:W-:Y:S08]  /*8c50*/  MUFU.EX2 R71, R71 ;  /* 0x0000004700477308 */ /* 0x000ff00000000800 */
[----:B------:R-:W1:Y:S01]  /*8c60*/  MUFU.EX2 R83, R83 ;  /* 0x0000005300537308 */ /* 0x000e620000000800 */
[----:B-----5:R-:W-:Y:S01]  /*8c70*/  F2FP.BF16.PACK_AB R48, R20, R13 ;  /* 0x0000000d1430723e */ /* 0x020fe200000010ff */
[----:B------:R-:W-:Y:S01]  /*8c80*/  FADD R225, R130, R225 ;  /* 0x000000e182e17221 */ /* 0x000fe20000000000 */
[----:B0-----:R-:W-:Y:S01]  /*8c90*/  F2FP.BF16.PACK_AB R49, R52, R23 ;  /* 0x000000173431723e */ /* 0x001fe200000010ff */
[----:B------:R-:W-:Y:S01]  /*8ca0*/  FADD R233, R144, R233 ;  /* 0x000000e990e97221 */ /* 0x000fe20000000000 */
[----:B------:R-:W-:-:S02]  /*8cb0*/  F2FP.BF16.PACK_AB R50, R14, R21 ;  /* 0x000000150e32723e */ /* 0x000fc400000010ff */
[----:B------:R-:W-:Y:S01]  /*8cc0*/  F2FP.BF16.PACK_AB R51, R64, R53 ;  /* 0x000000354033723e */ /* 0x000fe200000010ff */
[----:B------:R-:W-:Y:S02]  /*8cd0*/  FADD R129, R129, R225 ;  /* 0x000000e181817221 */ /* 0x000fe40000000000 */
[----:B------:R-:W-:Y:S02]  /*8ce0*/  FADD R233, R145, R233 ;  /* 0x000000e991e97221 */ /* 0x000fe40000000000 */
[----:B------:R-:W-:Y:S02]  /*8cf0*/  FADD R129, R128, R129 ;  /* 0x0000008180817221 */ /* 0x000fe40000000000 */
[----:B------:R-:W-:Y:S01]  /*8d00*/  HMMA.16816.F32.BF16 R164, R48, R24, R164 ;  /* 0x0000001830a4723c */ /* 0x000fe200000418a4 */
[----:B------:R-:W-:Y:S02]  /*8d10*/  FADD R233, R112, R233 ;  /* 0x000000e970e97221 */ /* 0x000fe40000000000 */
[----:B------:R-:W-:-:S05]  /*8d20*/  FFMA R66, R66, c[0x0][0x188], -R17 ;  /* 0x0000620042427a23 */ /* 0x000fca0000000811 */
[----:B--2---:R-:W-:Y:S01]  /*8d30*/  HMMA.16816.F32.BF16 R176, R48, R28, R176 ;  /* 0x0000001c30b0723c */ /* 0x004fe200000418b0 */
[----:B------:R-:W-:Y:S02]  /*8d40*/  FFMA R67, R67, c[0x0][0x188], -R17 ;  /* 0x0000620043437a23 */ /* 0x000fe40000000811 */
[----:B------:R-:W-:-:S05]  /*8d50*/  FFMA R240, R240, c[0x0][0x188], -R16 ;  /* 0x00006200f0f07a23 */ /* 0x000fca0000000810 */
[----:B------:R-:W-:Y:S01]  /*8d60*/  HMMA.16816.F32.BF16 R184, R48, R32, R184 ;  /* 0x0000002030b8723c */ /* 0x000fe200000418b8 */
[----:B------:R-:W-:Y:S02]  /*8d70*/  FFMA R241, R241, c[0x0][0x188], -R16 ;  /* 0x00006200f1f17a23 */ /* 0x000fe40000000810 */
[----:B------:R-:W-:-:S05]  /*8d80*/  FFMA R242, R242, c[0x0][0x188], -R17 ;  /* 0x00006200f2f27a23 */ /* 0x000fca0000000811 */
[----:B------:R-:W-:Y:S01]  /*8d90*/  HMMA.16816.F32.BF16 R188, R48, R140, R188 ;  /* 0x0000008c30bc723c */ /* 0x000fe200000418bc */
[----:B------:R-:W-:-:S07]  /*8da0*/  FFMA R243, R243, c[0x0][0x188], -R17 ;  /* 0x00006200f3f37a23 */ /* 0x000fce0000000811 */
[----:B-1----:R-:W-:Y:S01]  /*8db0*/  HMMA.16816.F32.BF16 R192, R48, R40, R192 ;  /* 0x0000002830c0723c */ /* 0x002fe200000418c0 */
[----:B------:R-:W-:-:S07]  /*8dc0*/  FADD R129, R101, R129 ;  /* 0x0000008165817221 */ /* 0x000fce0000000000 */
[----:B---3--:R-:W-:Y:S01]  /*8dd0*/  HMMA.16816.F32.BF16 R56, R48, R92, R56 ;  /* 0x0000005c3038723c */ /* 0x008fe20000041838 */
[----:B------:R-:W-:-:S07]  /*8de0*/  FADD R233, R111, R233 ;  /* 0x000000e96fe97221 */ /* 0x000fce0000000000 */
[C---:B----4-:R-:W-:Y:S08]  /*8df0*/  HMMA.16816.F32.BF16 R196, R48.reuse, R36, R196 ;  /* 0x0000002430c4723c */ /* 0x050ff000000418c4 */
[----:B------:R-:W-:Y:S07]  /*8e00*/  HMMA.16816.F32.BF16 R200, R48, R72, R200 ;  /* 0x0000004830c8723c */ /* 0x000fee00000418c8 */
[----:B------:R-:W-:-:S02]  /*8e10*/  F2FP.BF16.PACK_AB R48, R54, R65 ;  /* 0x000000413630723e */ /* 0x000fc400000010ff */
[----:B------:R-:W-:Y:S02]  /*8e20*/  F2FP.BF16.PACK_AB R49, R68, R70 ;  /* 0x000000464431723e */ /* 0x000fe400000010ff */
[----:B------:R-:W-:Y:S02]  /*8e30*/  F2FP.BF16.PACK_AB R50, R69, R55 ;  /* 0x000000374532723e */ /* 0x000fe400000010ff */
[----:B------:R-:W-:Y:S01]  /*8e40*/  F2FP.BF16.PACK_AB R51, R83, R71 ;  /* 0x000000475333723e */ /* 0x000fe200000010ff */
[----:B------:R-:W-:Y:S02]  /*8e50*/  FMUL R88, R240, 1.4426950216293334961 ;  /* 0x3fb8aa3bf0587820 */ /* 0x000fe40000400000 */
[----:B------:R-:W-:Y:S02]  /*8e60*/  FMUL R89, R241, 1.4426950216293334961 ;  /* 0x3fb8aa3bf1597820 */ /* 0x000fe40000400000 */
[----:B------:R-:W-:Y:S02]  /*8e70*/  FMUL R66, R66, 1.4426950216293334961 ;  /* 0x3fb8aa3b42427820 */ /* 0x000fe40000400000 */
[----:B------:R-:W-:Y:S01]  /*8e80*/  HMMA.16816.F32.BF16 R172, R48, R24, R172 ;  /* 0x0000001830ac723c */ /* 0x000fe200000418ac */
[----:B------:R-:W-:-:S02]  /*8e90*/  FADD R129, R108, R129 ;  /* 0x000000816c817221 */ /* 0x000fc40000000000 */
[----:B------:R-:W-:-:S04]  /*8ea0*/  FADD R233, R110, R233 ;  /* 0x000000e96ee97221 */ /* 0x000fc80000000000 */
[----:B------:R-:W-:Y:S01]  /*8eb0*/  FMUL R24, R67, 1.4426950216293334961 ;  /* 0x3fb8aa3b43187820 */ /* 0x000fe20000400000 */
[----:B------:R-:W-:Y:S01]  /*8ec0*/  HMMA.16816.F32.BF16 R208, R48, R28, R208 ;  /* 0x0000001c30d0723c */ /* 0x000fe200000418d0 */
[----:B------:R-:W-:-:S06]  /*8ed0*/  FMUL R25, R242, 1.4426950216293334961 ;  /* 0x3fb8aa3bf2197820 */ /* 0x000fcc0000400000 */
[----:B------:R-:W-:Y:S01]  /*8ee0*/  FMUL R28, R243, 1.4426950216293334961 ;  /* 0x3fb8aa3bf31c7820 */ /* 0x000fe20000400000 */
[----:B------:R-:W-:Y:S01]  /*8ef0*/  MUFU.EX2 R15, R15 ;  /* 0x0000000f000f7308 */ /* 0x000fe20000000800 */
[----:B------:R-:W-:Y:S02]  /*8f00*/  FADD R129, R103, R129 ;  /* 0x0000008167817221 */ /* 0x000fe40000000000 */
[----:B------:R-:W-:Y:S02]  /*8f10*/  FADD R233, R109, R233 ;  /* 0x000000e96de97221 */ /* 0x000fe40000000000 */
[----:B------:R-:W-:-:S03]  /*8f20*/  FADD R129, R102, R129 ;  /* 0x0000008166817221 */ /* 0x000fc60000000000 */
[----:B------:R-:W-:Y:S01]  /*8f30*/  MUFU.EX2 R22, R22 ;  /* 0x0000001600167308 */ /* 0x000fe20000000800 */
[----:B------:R-:W-:-:S07]  /*8f40*/  FADD R233, R82, R233 ;  /* 0x000000e952e97221 */ /* 0x000fce0000000000 */
[----:B------:R-:W-:Y:S01]  /*8f50*/  MUFU.EX2 R88, R88 ;  /* 0x0000005800587308 */ /* 0x000fe20000000800 */
[----:B------:R-:W-:-:S07]  /*8f60*/  FADD R129, R5, R129 ;  /* 0x0000008105817221 */ /* 0x000fce0000000000 */
[----:B------:R-:W-:Y:S01]  /*8f70*/  MUFU.EX2 R89, R89 ;  /* 0x0000005900597308 */ /* 0x000fe20000000800 */
[----:B------:R-:W-:-:S07]  /*8f80*/  FADD R233, R81, R233 ;  /* 0x000000e951e97221 */ /* 0x000fce0000000000 */
[----:B------:R-:W-:Y:S08]  /*8f90*/  MUFU.EX2 R66, R66 ;  /* 0x0000004200427308 */ /* 0x000ff00000000800 */
[----:B------:R-:W0:Y:S08]  /*8fa0*/  MUFU.EX2 R24, R24 ;  /* 0x0000001800187308 */ /* 0x000e300000000800 */
[----:B------:R-:W-:Y:S08]  /*8fb0*/  MUFU.EX2 R25, R25 ;  /* 0x0000001900197308 */ /* 0x000ff00000000800 */
[----:B------:R-:W1:Y:S01]  /*8fc0*/  MUFU.EX2 R28, R28 ;  /* 0x0000001c001c7308 */ /* 0x000e620000000800 */
[----:B------:R-:W-:-:S02]  /*8fd0*/  FADD R129, R6, R129 ;  /* 0x0000008106817221 */ /* 0x000fc40000000000 */
[----:B------:R-:W-:Y:S01]  /*8fe0*/  FADD R233, R80, R233 ;  /* 0x000000e950e97221 */ /* 0x000fe20000000000 */
[----:B0-----:R-:W-:Y:S01]  /*8ff0*/  F2FP.BF16.PACK_AB R5, R24, R66 ;  /* 0x000000421805723e */ /* 0x001fe200000010ff */
[----:B------:R-:W-:Y:S01]  /*9000*/  FADD R129, R7, R129 ;  /* 0x0000008107817221 */ /* 0x000fe20000000000 */
[----:B------:R-:W-:Y:S01]  /*9010*/  F2FP.BF16.PACK_AB R6, R89, R88 ;  /* 0x000000585906723e */ /* 0x000fe200000010ff */
[----:B------:R-:W-:Y:S01]  /*9020*/  FADD R233, R4, R233 ;  /* 0x000000e904e97221 */ /* 0x000fe20000000000 */
[----:B------:R-:W-:Y:S01]  /*9030*/  F2FP.BF16.PACK_AB R4, R22, R15 ;  /* 0x0000000f1604723e */ /* 0x000fe200000010ff */
[----:B------:R-:W-:Y:S01]  /*9040*/  HMMA.16816.F32.BF16 R212, R48, R32, R212 ;  /* 0x0000002030d4723c */ /* 0x000fe200000418d4 */
[----:B-1----:R-:W-:-:S07]  /*9050*/  F2FP.BF16.PACK_AB R7, R28, R25 ;  /* 0x000000191c07723e */ /* 0x002fce00000010ff */
[C---:B------:R-:W-:Y:S08]  /*9060*/  HMMA.16816.F32.BF16 R44, R48.reuse, R140, R44 ;  /* 0x0000008c302c723c */ /* 0x040ff0000004182c */
[C---:B------:R-:W-:Y:S08]  /*9070*/  HMMA.16816.F32.BF16 R104, R48.reuse, R40, R104 ;  /* 0x000000283068723c */ /* 0x040ff00000041868 */
[C---:B------:R-:W-:Y:S08]  /*9080*/  HMMA.16816.F32.BF16 R60, R48.reuse, R92, R60 ;  /* 0x0000005c303c723c */ /* 0x040ff0000004183c */
[C---:B------:R-:W-:Y:S08]  /*9090*/  HMMA.16816.F32.BF16 R116, R48.reuse, R36, R116 ;  /* 0x000000243074723c */ /* 0x040ff00000041874 */
[----:B------:R-:W-:Y:S08]  /*90a0*/  HMMA.16816.F32.BF16 R204, R48, R72, R204 ;  /* 0x0000004830cc723c */ /* 0x000ff000000418cc */
[C---:B------:R-:W-:Y:S11]  /*90b0*/  HMMA.16816.F32.BF16 R48, R4.reuse, R26, R164 ;  /* 0x0000001a0430723c */ /* 0x040ff600000418a4 */
[----:B------:R-:W-:Y:S11]  /*90c0*/  @!UPT UIADD3 URZ, URZ, URZ, URZ ;  /* 0x0000003f3f3ff290 */ /* 0x000ff6000fffe03f */
[----:B------:R-:W-:Y:S01]  /*90d0*/  @!UPT UIADD3 URZ, URZ, URZ, URZ ;  /* 0x0000003f3f3ff290 */ /* 0x000fe2000fffe03f */
[----:B------:R-:W-:Y:S04]  /*90e0*/  STL.64 [R1+0x80], R48 ;  /* 0x0000803001007387 */ /* 0x000fe80000100a00 */
[----:B------:R0:W-:Y:S02]  /*90f0*/  STL.64 [R1+0x88], R50 ;  /* 0x0000883201007387 */ /* 0x0001e40000100a00 */
[C---:B0-----:R-:W-:Y:S11]  /*9100*/  HMMA.16816.F32.BF16 R48, R4.reuse, R30, R176 ;  /* 0x0000001e0430723c */ /* 0x041ff600000418b0 */
        /* <DEDUP_REMOVED lines=9> */
[C---:B0-----:R-:W-:Y:S01]  /*91a0*/  HMMA.16816.F32.BF16 R48, R4.reuse, R142, R188 ;  /* 0x0000008e0430723c */ /* 0x041fe200000418bc */
[----:B------:R-:W-:Y:S02]  /*91b0*/  FADD R129, R8, R129 ;  /* 0x0000008108817221 */ /* 0x000fe40000000000 */
[----:B------:R-:W-:Y:S02]  /*91c0*/  FADD R23, R23, R233 ;  /* 0x000000e917177221 */ /* 0x000fe40000000000 */
[----:B------:R-:W-:Y:S11]  /*91d0*/  FADD R129, R65, R129 ;  /* 0x0000008141817221 */ /* 0x000ff60000000000 */
[----:B------:R-:W-:Y:S07]  /*91e0*/  @!UPT UIADD3 URZ, URZ, URZ, URZ ;  /* 0x0000003f3f3ff290 */ /* 0x000fee000fffe03f */
[----:B------:R-:W-:Y:S04]  /*91f0*/  STL.64 [R1+0x50], R48 ;  /* 0x0000503001007387 */ /* 0x000fe80000100a00 */
[----:B------:R0:W-:Y:S02]  /*9200*/  STL.64 [R1+0x58], R50 ;  /* 0x0000583201007387 */ /* 0x0001e40000100a00 */
[----:B0-----:R-:W-:Y:S01]  /*9210*/  HMMA.16816.F32.BF16 R48, R4, R42, R192 ;  /* 0x0000002a0430723c */ /* 0x001fe200000418c0 */
[----:B------:R-:W-:Y:S02]  /*9220*/  FADD R23, R52, R23 ;  /* 0x0000001734177221 */ /* 0x000fe40000000000 */
[----:B------:R-:W-:Y:S02]  /*9230*/  FADD R129, R54, R129 ;  /* 0x0000008136817221 */ /* 0x000fe40000000000 */
[----:B------:R-:W-:-:S02]  /*9240*/  FADD R23, R53, R23 ;  /* 0x0000001735177221 */ /* 0x000fc40000000000 */
[----:B------:R-:W-:Y:S02]  /*9250*/  FADD R129, R55, R129 ;  /* 0x0000008137817221 */ /* 0x000fe40000000000 */
[C---:B------:R-:W-:Y:S11]  /*9260*/  HMMA.16816.F32.BF16 R52, R4.reuse, R94, R56 ;  /* 0x0000005e0434723c */ /* 0x040ff60000041838 */
[----:B------:R-:W-:Y:S03]  /*9270*/  @!UPT UIADD3 URZ, URZ, URZ, URZ ;  /* 0x0000003f3f3ff290 */ /* 0x000fe6000fffe03f */
[----:B------:R-:W-:Y:S04]  /*9280*/  STL.64 [R1+0x40], R48 ;  /* 0x0000403001007387 */ /* 0x000fe80000100a00 */
[----:B------:R0:W-:Y:S02]  /*9290*/  STL.64 [R1+0x48], R50 ;  /* 0x0000483201007387 */ /* 0x0001e40000100a00 */
[----:B0-----:R-:W-:Y:S03]  /*92a0*/  HMMA.16816.F32.BF16 R48, R4, R38, R196 ;  /* 0x000000260430723c */ /* 0x001fe600000418c4 */
[----:B------:R-:W-:Y:S04]  /*92b0*/  STL.64 [R1+0x90], R52 ;  /* 0x0000903401007387 */ /* 0x000fe80000100a00 */
[----:B------:R-:W-:Y:S04]  /*92c0*/  STL.64 [R1+0x98], R54 ;  /* 0x0000983601007387 */ /* 0x000fe80000100a00 */
[----:B------:R-:W2:Y:S04]  /*92d0*/  LDL.LU R41, [R1+0xcc] ;  /* 0x0000cc0001297983 */ /* 0x000ea80000300800 */
[----:B------:R-:W3:Y:S08]  /*92e0*/  LDL.LU R40, [R1+0xc8] ;  /* 0x0000c80001287983 */ /* 0x000ef00000300800 */
[----:B------:R-:W-:Y:S04]  /*92f0*/  STL.64 [R1+0x30], R48 ;  /* 0x0000303001007387 */ /* 0x000fe80000100a00 */
[----:B------:R-:W-:Y:S04]  /*9300*/  STL.64 [R1+0x38], R50 ;  /* 0x0000383201007387 */ /* 0x000fe80000100a00 */
[----:B------:R-:W4:Y:S04]  /*9310*/  LDL.LU R37, [R1+0xbc] ;  /* 0x0000bc0001257983 */ /* 0x000f280000300800 */
[----:B------:R-:W5:Y:S04]  /*9320*/  LDL.LU R36, [R1+0xc4] ;  /* 0x0000c40001247983 */ /* 0x000f680000300800 */
[----:B------:R-:W5:Y:S01]  /*9330*/  LDL.LU R33, [R1+0xc0] ;  /* 0x0000c00001217983 */ /* 0x000f620000300800 */
[----:B------:R-:W-:-:S04]  /*9340*/  FADD R250, R251, R250 ;  /* 0x000000fafbfa7221 */ /* 0x000fc80000000000 */
[----:B------:R-:W-:Y:S02]  /*9350*/  FADD R250, R249, R250 ;  /* 0x000000faf9fa7221 */ /* 0x000fe40000000000 */
[----:B------:R-:W-:Y:S02]  /*9360*/  FADD R236, R236, R237 ;  /* 0x000000edecec7221 */ /* 0x000fe40000000000 */
[----:B------:R-:W-:Y:S02]  /*9370*/  FADD R250, R248, R250 ;  /* 0x000000faf8fa7221 */ /* 0x000fe40000000000 */
[----:B------:R-:W-:Y:S02]  /*9380*/  FADD R236, R238, R236 ;  /* 0x000000eceeec7221 */ /* 0x000fe40000000000 */
[----:B------:R-:W-:Y:S02]  /*9390*/  FADD R220, R220, R250 ;  /* 0x000000fadcdc7221 */ /* 0x000fe40000000000 */
[----:B------:R-:W-:-:S02]  /*93a0*/  FADD R236, R239, R236 ;  /* 0x000000ecefec7221 */ /* 0x000fc40000000000 */
        /* <DEDUP_REMOVED lines=33> */
[----:B------:R-:W-:Y:S02]  /*95c0*/  FFMA R76, R76, c[0x0][0x188], -R18 ;  /* 0x000062004c4c7a23 */ /* 0x000fe40000000812 */
[----:B------:R-:W-:Y:S02]  /*95d0*/  FADD R220, R11, R220 ;  /* 0x000000dc0bdc7221 */ /* 0x000fe40000000000 */
[----:B------:R-:W-:-:S02]  /*95e0*/  FADD R236, R13, R236 ;  /* 0x000000ec0dec7221 */ /* 0x000fc40000000000 */
[--C-:B------:R-:W-:Y:S02]  /*95f0*/  FFMA R78, R78, c[0x0][0x188], -R19.reuse ;  /* 0x000062004e4e7a23 */ /* 0x100fe40000000813 */
[----:B------:R-:W-:Y:S02]  /*9600*/  FFMA R77, R77, c[0x0][0x188], -R18 ;  /* 0x000062004d4d7a23 */ /* 0x000fe40000000812 */
[----:B------:R-:W-:Y:S02]  /*9610*/  FMUL R29, R76, 1.4426950216293334961 ;  /* 0x3fb8aa3b4c1d7820 */ /* 0x000fe40000400000 */
[----:B------:R-:W-:Y:S02]  /*9620*/  FADD R220, R12, R220 ;  /* 0x000000dc0cdc7221 */ /* 0x000fe40000000000 */
[----:B------:R-:W-:Y:S02]  /*9630*/  FADD R236, R20, R236 ;  /* 0x000000ec14ec7221 */ /* 0x000fe40000000000 */
[----:B------:R-:W-:-:S02]  /*9640*/  FFMA R79, R79, c[0x0][0x188], -R19 ;  /* 0x000062004f4f7a23 */ /* 0x000fc40000000813 */
[----:B------:R-:W-:Y:S02]  /*9650*/  FMUL R12, R78, 1.4426950216293334961 ;  /* 0x3fb8aa3b4e0c7820 */ /* 0x000fe40000400000 */
[----:B------:R-:W-:Y:S02]  /*9660*/  FFMA R148, R148, c[0x0][0x188], -R18 ;  /* 0x0000620094947a23 */ /* 0x000fe40000000812 */
[----:B------:R-:W-:Y:S01]  /*9670*/  FMUL R9, R77, 1.4426950216293334961 ;  /* 0x3fb8aa3b4d097820 */ /* 0x000fe20000400000 */
[----:B------:R-:W0:Y:S01]  /*9680*/  MUFU.EX2 R29, R29 ;  /* 0x0000001d001d7308 */ /* 0x000e220000000800 */
[----:B------:R-:W-:Y:S02]  /*9690*/  FADD R236, R21, R236 ;  /* 0x000000ec15ec7221 */ /* 0x000fe40000000000 */
[----:B------:R-:W-:Y:S02]  /*96a0*/  FMUL R13, R79, 1.4426950216293334961 ;  /* 0x3fb8aa3b4f0d7820 */ /* 0x000fe40000400000 */
[----:B------:R-:W-:-:S02]  /*96b0*/  FFMA R149, R149, c[0x0][0x188], -R18 ;  /* 0x0000620095957a23 */ /* 0x000fc40000000812 */
[--C-:B------:R-:W-:Y:S01]  /*96c0*/  FFMA R150, R150, c[0x0][0x188], -R19.reuse ;  /* 0x0000620096967a23 */ /* 0x100fe20000000813 */
[----:B------:R-:W1:Y:S01]  /*96d0*/  MUFU.EX2 R12, R12 ;  /* 0x0000000c000c7308 */ /* 0x000e620000000800 */
[----:B------:R-:W-:Y:S02]  /*96e0*/  FMUL R10, R148, 1.4426950216293334961 ;  /* 0x3fb8aa3b940a7820 */ /* 0x000fe40000400000 */
[----:B------:R-:W-:Y:S02]  /*96f0*/  FADD R220, R70, R220 ;  /* 0x000000dc46dc7221 */ /* 0x000fe40000000000 */
[----:B------:R-:W-:Y:S02]  /*9700*/  FADD R236, R14, R236 ;  /* 0x000000ec0eec7221 */ /* 0x000fe40000000000 */
[----:B------:R-:W-:Y:S01]  /*9710*/  FFMA R151, R151, c[0x0][0x188], -R19 ;  /* 0x0000620097977a23 */ /* 0x000fe20000000813 */
[----:B------:R-:W0:Y:S01]  /*9720*/  MUFU.EX2 R9, R9 ;  /* 0x0000000900097308 */ /* 0x000e220000000800 */
[----:B------:R-:W-:-:S02]  /*9730*/  FMUL R11, R149, 1.4426950216293334961 ;  /* 0x3fb8aa3b950b7820 */ /* 0x000fc40000400000 */
[----:B------:R-:W-:Y:S02]  /*9740*/  FADD R220, R68, R220 ;  /* 0x000000dc44dc7221 */ /* 0x000fe40000000000 */
[----:B------:R-:W-:Y:S02]  /*9750*/  FMUL R150, R150, 1.4426950216293334961 ;  /* 0x3fb8aa3b96967820 */ /* 0x000fe40000400000 */
[----:B------:R-:W-:Y:S01]  /*9760*/  FADD R236, R15, R236 ;  /* 0x000000ec0fec7221 */ /* 0x000fe20000000000 */
[----:B------:R-:W0:Y:S01]  /*9770*/  MUFU.EX2 R13, R13 ;  /* 0x0000000d000d7308 */ /* 0x000e220000000800 */
[----:B------:R-:W-:Y:S02]  /*9780*/  FMUL R15, R151, 1.4426950216293334961 ;  /* 0x3fb8aa3b970f7820 */ /* 0x000fe40000400000 */
[----:B------:R-:W-:Y:S02]  /*9790*/  FADD R220, R71, R220 ;  /* 0x000000dc47dc7221 */ /* 0x000fe40000000000 */
[----:B------:R-:W-:-:S03]  /*97a0*/  FADD R23, R64, R23 ;  /* 0x0000001740177221 */ /* 0x000fc60000000000 */
[----:B------:R-:W1:Y:S01]  /*97b0*/  MUFU.EX2 R10, R10 ;  /* 0x0000000a000a7308 */ /* 0x000e620000000800 */
[----:B------:R-:W-:Y:S02]  /*97c0*/  FADD R129, R69, R129 ;  /* 0x0000008145817221 */ /* 0x000fe40000000000 */
[----:B------:R-:W-:-:S05]  /*97d0*/  FADD R220, R83, R220 ;  /* 0x000000dc53dc7221 */ /* 0x000fca0000000000 */
[----:B------:R-:W1:Y:S01]  /*97e0*/  MUFU.EX2 R14, R150 ;  /* 0x00000096000e7308 */ /* 0x000e620000000800 */
[----:B------:R-:W-:Y:S01]  /*97f0*/  FADD R23, R66, R23 ;  /* 0x0000001742177221 */ /* 0x000fe20000000000 */
[----:B------:R-:W-:Y:S01]  /*9800*/  HMMA.16816.F32.BF16 R4, R4, R74, R200 ;  /* 0x0000004a0404723c */ /* 0x000fe200000418c8 */
[----:B0-----:R-:W-:-:S05]  /*9810*/  FADD R129, R29, R129 ;  /* 0x000000811d817221 */ /* 0x001fca0000000000 */
[----:B------:R-:W0:Y:S01]  /*9820*/  MUFU.EX2 R11, R11 ;  /* 0x0000000b000b7308 */ /* 0x000e220000000800 */
[----:B------:R-:W-:Y:S02]  /*9830*/  FADD R236, R22, R236 ;  /* 0x000000ec16ec7221 */ /* 0x000fe40000000000 */
[----:B-1----:R-:W-:-:S05]  /*9840*/  FADD R220, R12, R220 ;  /* 0x000000dc0cdc7221 */ /* 0x002fca0000000000 */
[----:B------:R-:W1:Y:S01]  /*9850*/  MUFU.EX2 R15, R15 ;  /* 0x0000000f000f7308 */ /* 0x000e620000000800 */
        /* <DEDUP_REMOVED lines=9> */
[----:B0-----:R-:W-:Y:S01]  /*98f0*/  FADD R21, R11, R21 ;  /* 0x000000150b157221 */ /* 0x001fe20000000000 */
[----:B------:R-:W0:Y:S01]  /*9900*/  SHFL.BFLY PT, R32, R20, 0x2, 0x1f ;  /* 0x0c401f0014207f89 */ /* 0x000e2200000e0000 */
[----:B-1----:R-:W-:Y:S01]  /*9910*/  FADD R22, R15, R22 ;  /* 0x000000160f167221 */ /* 0x002fe20000000000 */
[----:B------:R-:W-:Y:S02]  /*9920*/  F2FP.BF16.PACK_AB R8, R9, R29 ;  /* 0x0000001d0908723e */ /* 0x000fe400000010ff */
[----:B------:R-:W1:Y:S01]  /*9930*/  SHFL.BFLY PT, R23, R28, 0x2, 0x1f ;  /* 0x0c401f001c177f89 */ /* 0x000e6200000e0000 */
[----:B------:R-:W-:-:S03]  /*9940*/  F2FP.BF16.PACK_AB R10, R11, R10 ;  /* 0x0000000a0b0a723e */ /* 0x000fc600000010ff */
[----:B------:R-:W0:Y:S01]  /*9950*/  SHFL.BFLY PT, R24, R21, 0x2, 0x1f ;  /* 0x0c401f0015187f89 */ /* 0x000e2200000e0000 */
[----:B------:R-:W-:Y:S02]  /*9960*/  F2FP.BF16.PACK_AB R9, R13, R12 ;  /* 0x0000000c0d09723e */ /* 0x000fe400000010ff */
[----:B------:R-:W-:Y:S01]  /*9970*/  F2FP.BF16.PACK_AB R11, R15, R14 ;  /* 0x0000000e0f0b723e */ /* 0x000fe200000010ff */
[----:B------:R-:W1:Y:S04]  /*9980*/  SHFL.BFLY PT, R25, R22, 0x2, 0x1f ;  /* 0x0c401f0016197f89 */ /* 0x000e6800000e0000 */
[----:B------:R-:W-:Y:S04]  /*9990*/  STL.64 [R1+0x20], R4 ;  /* 0x0000200401007387 */ /* 0x000fe80000100a00 */
[----:B------:R0:W-:Y:S02]  /*99a0*/  STL.64 [R1+0x28], R6 ;  /* 0x0000280601007387 */ /* 0x0001e40000100a00 */
[----:B0-----:R-:W-:Y:S01]  /*99b0*/  HMMA.16816.F32.BF16 R4, R8, R26, R172 ;  /* 0x0000001a0804723c */ /* 0x001fe200000418ac */
[----:B------:R-:W-:-:S02]  /*99c0*/  FADD R20, R20, R32 ;  /* 0x0000002014147221 */ /* 0x000fc40000000000 */
[----:B-1----:R-:W-:Y:S02]  /*99d0*/  FADD R23, R28, R23 ;  /* 0x000000171c177221 */ /* 0x002fe40000000000 */
[----:B------:R-:W-:Y:S02]  /*99e0*/  FADD R24, R21, R24 ;  /* 0x0000001815187221 */ /* 0x000fe40000000000 */
[----:B------:R-:W-:Y:S01]  /*99f0*/  FADD R25, R22, R25 ;  /* 0x0000001916197221 */ /* 0x000fe20000000000 */
[----:B------:R-:W0:Y:S04]  /*9a00*/  SHFL.BFLY PT, R21, R20, 0x1, 0x1f ;  /* 0x0c201f0014157f89 */ /* 0x000e2800000e0000 */
[----:B------:R-:W1:Y:S01]  /*9a10*/  SHFL.BFLY PT, R22, R23, 0x1, 0x1f ;  /* 0x0c201f0017167f89 */ /* 0x000e6200000e0000 */
[C---:B------:R-:W-:Y:S03]  /*9a20*/  HMMA.16816.F32.BF16 R12, R8.reuse, R30, R208 ;  /* 0x0000001e080c723c */ /* 0x040fe600000418d0 */
[----:B------:R-:W0:Y:S04]  /*9a30*/  SHFL.BFLY PT, R26, R24, 0x1, 0x1f ;  /* 0x0c201f00181a7f89 */ /* 0x000e2800000e0000 */
[----:B------:R-:W1:Y:S04]  /*9a40*/  SHFL.BFLY PT, R27, R25, 0x1, 0x1f ;  /* 0x0c201f00191b7f89 */ /* 0x000e6800000e0000 */
[----:B------:R-:W-:Y:S04]  /*9a50*/  STL.64 [R1+0xa0], R4 ;  /* 0x0000a00401007387 */ /* 0x000fe80000100a00 */
[----:B------:R0:W-:Y:S02]  /*9a60*/  STL.64 [R1+0xa8], R6 ;  /* 0x0000a80601007387 */ /* 0x0001e40000100a00 */
[----:B0-----:R-:W-:Y:S01]  /*9a70*/  HMMA.16816.F32.BF16 R4, R8, R34, R212 ;  /* 0x000000220804723c */ /* 0x001fe200000418d4 */
[----:B------:R-:W-:-:S02]  /*9a80*/  FADD R20, R20, R21 ;  /* 0x0000001514147221 */ /* 0x000fc40000000000 */
[----:B-1----:R-:W-:Y:S02]  /*9a90*/  FADD R23, R23, R22 ;  /* 0x0000001617177221 */ /* 0x002fe40000000000 */
[----:B------:R-:W-:Y:S01]  /*9aa0*/  FADD R26, R24, R26 ;  /* 0x0000001a181a7221 */ /* 0x000fe20000000000 */
[----:B------:R-:W-:Y:S01]  /*9ab0*/  STL.64 [R1+0x10], R12 ;  /* 0x0000100c01007387 */ /* 0x000fe20000100a00 */
[----:B------:R-:W-:-:S03]  /*9ac0*/  FADD R27, R25, R27 ;  /* 0x0000001b191b7221 */ /* 0x000fc60000000000 */
[----:B------:R0:W-:Y:S01]  /*9ad0*/  STL.64 [R1+0x18], R14 ;  /* 0x0000180e01007387 */ /* 0x0001e20000100a00 */
[----:B--2---:R-:W-:Y:S02]  /*9ae0*/  FFMA R41, R219, R41, R20 ;  /* 0x00000029db297223 */ /* 0x004fe40000000014 */
[----:B---3--:R-:W-:-:S10]  /*9af0*/  FFMA R40, R218, R40, R23 ;  /* 0x00000028da287223 */ /* 0x008fd40000000017 */
[----:B------:R-:W-:Y:S04]  /*9b00*/  STL.64 [R1], R4 ;  /* 0x0000000401007387 */ /* 0x000fe80000100a00 */
[----:B------:R1:W-:Y:S01]  /*9b10*/  STL.64 [R1+0x8], R6 ;  /* 0x0000080601007387 */ /* 0x0003e20000100a00 */
[----:B----4-:R-:W-:Y:S01]  /*9b20*/  IADD3 R37, R37, 0x80, RZ ;  /* 0x0000008025257810 */ /* 0x010fe20007ffe0ff */
[----:B-----5:R-:W-:-:S04]  /*9b30*/  FFMA R36, R217, R36, R26 ;  /* 0x00000024d9247223 */ /* 0x020fc8000000001a */
[----:B------:R2:W-:Y:S01]  /*9b40*/  STL [R1+0xbc], R37 ;  /* 0x0000bc2501007387 */ /* 0x0005e20000100800 */
[----:B------:R-:W-:-:S03]  /*9b50*/  FFMA R33, R216, R33, R27 ;  /* 0x00000021d8217223 */ /* 0x000fc6000000001b */
[----:B------:R2:W-:Y:S04]  /*9b60*/  STL [R1+0xcc], R41 ;  /* 0x0000cc2901007387 */ /* 0x0005e80000100800 */
[----:B------:R2:W-:Y:S04]  /*9b70*/  STL [R1+0xc8], R40 ;  /* 0x0000c82801007387 */ /* 0x0005e80000100800 */
[----:B------:R2:W-:Y:S04]  /*9b80*/  STL [R1+0xc4], R36 ;  /* 0x0000c42401007387 */ /* 0x0005e80000100800 */
[----:B------:R2:W-:Y:S04]  /*9b90*/  STL [R1+0xb0], R17 ;  /* 0x0000b01101007387 */ /* 0x0005e80000100800 */
[----:B------:R2:W-:Y:S04]  /*9ba0*/  STL [R1+0xc0], R33 ;  /* 0x0000c02101007387 */ /* 0x0005e80000100800 */
[----:B------:R2:W-:Y:S04]  /*9bb0*/  STL [R1+0xb4], R18 ;  /* 0x0000b41201007387 */ /* 0x0005e80000100800 */
[----:B------:R2:W-:Y:S01]  /*9bc0*/  STL [R1+0xb8], R19 ;  /* 0x0000b81301007387 */ /* 0x0005e20000100800 */
[----:B------:R-:W-:-:S02]  /*9bd0*/  ISETP.GE.AND P0, PT, R37, c[0x0][0x1d0], PT ;  /* 0x0000740025007a0c */ /* 0x000fc40003f06270 */
[----:B------:R-:W-:Y:S01]  /*9be0*/  MOV R28, 0x80 ;  /* 0x00000080001c7802 */ /* 0x000fe20000000f00 */
[----:B------:R-:W-:Y:S01]  /*9bf0*/  HMMA.16816.F32.BF16 R140, R8, R142, R44 ;  /* 0x0000008e088c723c */ /* 0x000fe2000004182c */
[----:B------:R-:W-:-:S03]  /*9c00*/  MOV R252, R16 ;  /* 0x0000001000fc7202 */ /* 0x000fc60000000f00 */
[----:B------:R-:W-:-:S04]  /*9c10*/  IMAD R0, R28, c[0x0][0x1b4], R0 ;  /* 0x00006d001c007a24 */ /* 0x000fc800078e0200 */
[----:B0-----:R-:W-:Y:S01]  /*9c20*/  HMMA.16816.F32.BF16 R12, R8, R42, R104 ;  /* 0x0000002a080c723c */ /* 0x001fe20000041868 */
[----:B------:R-:W-:-:S07]  /*9c30*/  IMAD R3, R28, c[0x0][0x1a4], R3 ;  /* 0x000069001c037a24 */ /* 0x000fce00078e0203 */
[C---:B------:R-:W-:Y:S08]  /*9c40*/  HMMA.16816.F32.BF16 R92, R8.reuse, R94, R60 ;  /* 0x0000005e085c723c */ /* 0x040ff0000004183c */
[C---:B-1----:R-:W-:Y:S08]  /*9c50*/  HMMA.16816.F32.BF16 R4, R8.reuse, R38, R116 ;  /* 0x000000260804723c */ /* 0x042ff00000041874 */
[----:B------:R-:W-:Y:S01]  /*9c60*/  HMMA.16816.F32.BF16 R72, R8, R74, R204 ;  /* 0x0000004a0848723c */ /* 0x000fe200000418cc */
[----:B--2---:R-:W-:Y:S01]  /*9c70*/  @P0 CALL.REL.NOINC `(.L_x_1) ;  /* 0x0000001000000944 */ /* 0x004fe20003c00000 */
[----:B------:R-:W-:Y:S06]  /*9c80*/  BRA `(.L_x_2) ;  /* 0xffff969000007947 */ /* 0x000fec000383ffff */
.L_x_1:
[----:B------:R-:W-:-:S03]  /*9c90*/  NOP ;  /* 0x0000000000007918 */ /* 0x000fc60000000000 */
[----:B------:R-:W-:Y:S02]  /*9ca0*/  MOV R0, R19 ;  /* 0x0000001300007202 */ /* 0x000fe40000000f00 */
[----:B------:R-:W-:-:S02]  /*9cb0*/  MOV R2, R18 ;  /* 0x0000001200027202 */ /* 0x000fc40000000f00 */
[----:B------:R-:W-:Y:S02]  /*9cc0*/  MOV R3, R17 ;  /* 0x0000001100037202 */ /* 0x000fe40000000f00 */
[----:B------:R-:W-:-:S07]  /*9cd0*/  MOV R24, R16 ;  /* 0x0000001000187202 */ /* 0x000fce0000000f00 */
.L_x_0:
[----:B------:R-:W2:Y:S04]  /*9ce0*/  LDL.LU R8, [R1+0x80] ;  /* 0x0000800001087983 */ /* 0x000ea80000300800 */
[----:B------:R-:W3:Y:S04]  /*9cf0*/  LDL.LU R10, [R1+0x84] ;  /* 0x00008400010a7983 */ /* 0x000ee80000300800 */
[----:B------:R-:W4:Y:S04]  /*9d00*/  LDL.LU R139, [R1+0x88] ;  /* 0x00008800018b7983 */ /* 0x000f280000300800 */
[----:B------:R-:W5:Y:S04]  /*9d10*/  LDL.LU R137, [R1+0x8c] ;  /* 0x00008c0001897983 */ /* 0x000f680000300800 */
[----:B------:R-:W2:Y:S04]  /*9d20*/  LDL.LU R9, [R1+0x70] ;  /* 0x0000700001097983 */ /* 0x000ea80000300800 */
        /* <DEDUP_REMOVED lines=32> */
[----:B------:R-:W3:Y:S04]  /*9f30*/  LDL.LU R71, [R1+0x10] ;  /* 0x0000100001477983 */ /* 0x000ee80000300800 */
[----:B------:R-:W3:Y:S04]  /*9f40*/  LDL.LU R69, [R1+0x14] ;  /* 0x0000140001457983 */ /* 0x000ee80000300800 */
[----:B------:R-:W3:Y:S04]  /*9f50*/  LDL.LU R67, [R1+0x18] ;  /* 0x0000180001437983 */ /* 0x000ee80000300800 */
[----:B------:R-:W3:Y:S04]  /*9f60*/  LDL.LU R61, [R1+0x1c] ;  /* 0x00001c00013d7983 */ /* 0x000ee80000300800 */
[----:B------:R-:W3:Y:S04]  /*9f70*/  LDL.LU R21, [R1+0xc8] ;  /* 0x0000c80001157983 */ /* 0x000ee80000300800 */
[----:B------:R-:W4:Y:S04]  /*9f80*/  LDL.LU R65, [R1] ;  /* 0x0000000001417983 */ /* 0x000f280000300800 */
[----:B------:R-:W4:Y:S04]  /*9f90*/  LDL.LU R63, [R1+0x4] ;  /* 0x00000400013f7983 */ /* 0x000f280000300800 */
[----:B------:R-:W4:Y:S04]  /*9fa0*/  LDL.LU R59, [R1+0x8] ;  /* 0x00000800013b7983 */ /* 0x000f280000300800 */
[----:B------:R-:W4:Y:S04]  /*9fb0*/  LDL.LU R55, [R1+0xc] ;  /* 0x00000c0001377983 */ /* 0x000f280000300800 */
[----:B------:R-:W4:Y:S04]  /*9fc0*/  LDL.LU R19, [R1+0xc4] ;  /* 0x0000c40001137983 */ /* 0x000f280000300800 */
[----:B------:R-:W5:Y:S01]  /*9fd0*/  LDL.LU R18, [R1+0xc0] ;  /* 0x0000c00001127983 */ /* 0x000f620000300800 */
[----:B------:R-:W-:-:S02]  /*9fe0*/  MOV R51, R4 ;  /* 0x0000000400337202 */ /* 0x000fc40000000f00 */
[----:B------:R-:W-:Y:S01]  /*9ff0*/  MOV R49, R5 ;  /* 0x0000000500317202 */ /* 0x000fe20000000f00 */
[----:B------:R-:W0:Y:S01]  /*a000*/  S2R R168, SR_TID.X ;  /* 0x0000000000a87919 */ /* 0x000e220000002100 */
[----:B------:R-:W-:Y:S02]  /*a010*/  MOV R35, R15 ;  /* 0x0000000f00237202 */ /* 0x000fe40000000f00 */
[----:B------:R-:W-:Y:S01]  /*a020*/  MOV R47, R14 ;  /* 0x0000000e002f7202 */ /* 0x000fe20000000f00 */
[----:B------:R-:W1:Y:S01]  /*a030*/  S2R R152, SR_CTAID.Y ;  /* 0x0000000000987919 */ /* 0x000e620000002600 */
[----:B------:R-:W-:Y:S02]  /*a040*/  MOV R33, R6 ;  /* 0x0000000600217202 */ /* 0x000fe40000000f00 */
[----:B------:R-:W-:Y:S01]  /*a050*/  MOV R31, R7 ;  /* 0x00000007001f7202 */ /* 0x000fe20000000f00 */
[----:B------:R-:W2:Y:S01]  /*a060*/  S2R R146, SR_CTAID.X ;  /* 0x0000000000927919 */ /* 0x000ea20000002500 */
[----:B------:R-:W-:-:S02]  /*a070*/  MOV R57, R12 ;  /* 0x0000000c00397202 */ /* 0x000fc40000000f00 */
[----:B------:R-:W-:Y:S02]  /*a080*/  MOV R53, R13 ;  /* 0x0000000d00357202 */ /* 0x000fe40000000f00 */
[----:B------:R-:W-:-:S05]  /*a090*/  MOV R175, c[0x0][0x1c8] ;  /* 0x0000720000af7a02 */ /* 0x000fca0000000f00 */
[C---:B------:R-:W-:Y:S02]  /*a0a0*/  IMAD R155, R175.reuse, 0x30, RZ ;  /* 0x00000030af9b7824 */ /* 0x040fe400078e02ff */
[C---:B------:R-:W-:Y:S02]  /*a0b0*/  IMAD R159, R175.reuse, 0x32, RZ ;  /* 0x00000032af9f7824 */ /* 0x040fe400078e02ff */
[C---:B------:R-:W-:Y:S01]  /*a0c0*/  IMAD R163, R175.reuse, 0x34, RZ ;  /* 0x00000034afa37824 */ /* 0x040fe200078e02ff */
[C---:B0-----:R-:W-:Y:S01]  /*a0d0*/  SHF.L.U32 R4, R168.reuse, 0x9, RZ ;  /* 0x00000009a8047819 */ /* 0x041fe200000006ff */
[C---:B------:R-:W-:Y:S01]  /*a0e0*/  IMAD R167, R175.reuse, 0x36, RZ ;  /* 0x00000036afa77824 */ /* 0x040fe200078e02ff */
[----:B------:R-:W-:Y:S01]  /*a0f0*/  SHF.L.U32 R5, R168, 0x5, RZ ;  /* 0x00000005a8057819 */ /* 0x000fe200000006ff */
[C---:B------:R-:W-:Y:S01]  /*a100*/  IMAD R171, R175.reuse, 0x38, RZ ;  /* 0x00000038afab7824 */ /* 0x040fe200078e02ff */
[----:B------:R-:W-:Y:S01]  /*a110*/  LOP3.LUT R4, R4, 0x3000, RZ, 0xc0, !PT ;  /* 0x0000300004047812 */ /* 0x000fe200078ec0ff */
[----:B-1----:R-:W-:Y:S01]  /*a120*/  IMAD R6, R152, c[0x0][0x1c0], RZ ;  /* 0x0000700098067a24 */ /* 0x002fe200078e02ff */
[----:B------:R-:W-:Y:S01]  /*a130*/  SHF.L.U32 R14, R168, 0x3, RZ ;  /* 0x00000003a80e7819 */ /* 0x000fe200000006ff */
[C---:B------:R-:W-:Y:S01]  /*a140*/  IMAD R151, R175.reuse, 0x3a, RZ ;  /* 0x0000003aaf977824 */ /* 0x040fe200078e02ff */
[----:B------:R-:W-:Y:S01]  /*a150*/  LOP3.LUT R28, R4, 0x60, R5, 0xf8, !PT ;  /* 0x00000060041c7812 */ /* 0x000fe200078ef805 */
[C---:B------:R-:W-:Y:S01]  /*a160*/  IMAD R177, R175.reuse, 0x42, RZ ;  /* 0x00000042afb17824 */ /* 0x040fe200078e02ff */
[----:B------:R-:W-:Y:S01]  /*a170*/  SHF.R.U32.HI R26, RZ, 0x1, R168 ;  /* 0x00000001ff1a7819 */ /* 0x000fe200000116a8 */
[C---:B------:R-:W-:Y:S01]  /*a180*/  IMAD R179, R175.reuse, 0x44, RZ ;  /* 0x00000044afb37824 */ /* 0x040fe200078e02ff */
[----:B------:R-:W-:Y:S01]  /*a190*/  LOP3.LUT R25, R14, 0x38, RZ, 0xc0, !PT ;  /* 0x000000380e197812 */ /* 0x000fe200078ec0ff */
[C---:B------:R-:W-:Y:S01]  /*a1a0*/  IMAD R181, R175.reuse, 0x46, RZ ;  /* 0x00000046afb57824 */ /* 0x040fe200078e02ff */
[----:B------:R-:W-:Y:S01]  /*a1b0*/  SHF.L.U32 R13, R168, 0xb, RZ ;  /* 0x0000000ba80d7819 */ /* 0x000fe200000006ff */
[----:B------:R-:W-:-:S02]  /*a1c0*/  IMAD R183, R175, 0x48, RZ ;  /* 0x00000048afb77824 */ /* 0x000fc400078e02ff */
[----:B------:R-:W-:Y:S01]  /*a1d0*/  IMAD R185, R175, 0x4a, RZ ;  /* 0x0000004aafb97824 */ /* 0x000fe200078e02ff */
[----:B------:R-:W-:Y:S01]  /*a1e0*/  LOP3.LUT R36, R13, 0x3000, RZ, 0xc0, !PT ;  /* 0x000030000d247812 */ /* 0x000fe200078ec0ff */
[C---:B------:R-:W-:Y:S02]  /*a1f0*/  IMAD R187, R175.reuse, 0x4c, RZ ;  /* 0x0000004cafbb7824 */ /* 0x040fe400078e02ff */
[C---:B------:R-:W-:Y:S02]  /*a200*/  IMAD R189, R175.reuse, 0x4e, RZ ;  /* 0x0000004eafbd7824 */ /* 0x040fe400078e02ff */
[C---:B------:R-:W-:Y:S02]  /*a210*/  IMAD R191, R175.reuse, 0x50, RZ ;  /* 0x00000050afbf7824 */ /* 0x040fe400078e02ff */
[C---:B------:R-:W-:Y:S02]  /*a220*/  IMAD R193, R175.reuse, 0x52, RZ ;  /* 0x00000052afc17824 */ /* 0x040fe400078e02ff */
[----:B------:R-:W-:-:S02]  /*a230*/  IMAD R195, R175, 0x54, RZ ;  /* 0x00000054afc37824 */ /* 0x000fc400078e02ff */
[C---:B------:R-:W-:Y:S02]  /*a240*/  IMAD R197, R175.reuse, 0x56, RZ ;  /* 0x00000056afc57824 */ /* 0x040fe400078e02ff */
        /* <DEDUP_REMOVED lines=24> */
[----:B------:R-:W-:Y:S01]  /*a3d0*/  IMAD R147, R175, 0x7e, RZ ;  /* 0x0000007eaf937824 */ /* 0x000fe200078e02ff */
[----:B--2---:R-:W-:Y:S01]  /*a3e0*/  MOV R145, R20 ;  /* 0x0000001400917202 */ /* 0x004fe20000000f00 */
[----:B------:R-:W-:Y:S03]  /*a3f0*/  BAR.SYNC.DEFER_BLOCKING 0x0 ;  /* 0x0000000000007b1d */ /* 0x000fe60000010000 */
[C---:B------:R-:W-:Y:S01]  /*a400*/  FSETP.GEU.AND P1, PT, R145.reuse, 1.175494350822287508e-38, PT ;  /* 0x008000009100780b */ /* 0x040fe20003f2e000 */
[----:B------:R-:W-:-:S05]  /*a410*/  FMUL R20, R145, 8388608 ;  /* 0x4b00000091147820 */ /* 0x000fca0000400000 */
[----:B------:R-:W-:-:S04]  /*a420*/  FSEL R20, R20, R145, !P1 ;  /* 0x0000009114147208 */ /* 0x000fc80004800000 */
[----:B------:R-:W-:-:S04]  /*a430*/  IADD3 R4, R20, -0x3f3504f3, RZ ;  /* 0xc0cafb0d14047810 */ /* 0x000fc80007ffe0ff */
[----:B------:R-:W-:Y:S02]  /*a440*/  LOP3.LUT R15, R4, 0xff800000, RZ, 0xc0, !PT ;  /* 0xff800000040f7812 */ /* 0x000fe400078ec0ff */
[----:B---3--:R-:W-:Y:S02]  /*a450*/  MOV R64, R21 ;  /* 0x0000001500407202 */ /* 0x008fe40000000f00 */
[----:B------:R-:W0:Y:S02]  /*a460*/  I2F R5, R15 ;  /* 0x0000000f00057306 */ /* 0x000e240000201400 */
[C---:B------:R-:W-:Y:S01]  /*a470*/  FSETP.GEU.AND P2, PT, R64.reuse, 1.175494350822287508e-38, PT ;  /* 0x008000004000780b */ /* 0x040fe20003f4e000 */
[----:B------:R-:W-:-:S05]  /*a480*/  FMUL R21, R64, 8388608 ;  /* 0x4b00000040157820 */ /* 0x000fca0000400000 */
[----:B------:R-:W-:-:S04]  /*a490*/  FSEL R21, R21, R64, !P2 ;  /* 0x0000004015157208 */ /* 0x000fc80005000000 */
[----:B------:R-:W-:-:S04]  /*a4a0*/  IADD3 R4, R21, -0x3f3504f3, RZ ;  /* 0xc0cafb0d15047810 */ /* 0x000fc80007ffe0ff */
[----:B------:R-:W-:Y:S02]  /*a4b0*/  LOP3.LUT R44, R4, 0xff800000, RZ, 0xc0, !PT ;  /* 0xff800000042c7812 */ /* 0x000fe400078ec0ff */
[----:B----4-:R-:W-:Y:S02]  /*a4c0*/  MOV R37, R19 ;  /* 0x0000001300257202 */ /* 0x010fe40000000f00 */
[----:B------:R-:W-:Y:S01]  /*a4d0*/  SHF.L.U32 R19, R168, 0x2, RZ ;  /* 0x00000002a8137819 */ /* 0x000fe200000006ff */
[----:B------:R1:W-:Y:S01]  /*a4e0*/  I2F R7, R44 ;  /* 0x0000002c00077306 */ /* 0x0003e20000201400 */
[----:B-----5:R-:W-:Y:S01]  /*a4f0*/  MOV R30, R18 ;  /* 0x00000012001e7202 */ /* 0x020fe20000000f00 */
[C---:B------:R-:W-:Y:S01]  /*a500*/  FMUL R22, R37.reuse, 8388608 ;  /* 0x4b00000025167820 */ /* 0x040fe20000400000 */
[----:B------:R-:W2:Y:S01]  /*a510*/  S2R R18, SR_TID.X ;  /* 0x0000000000127919 */ /* 0x000ea20000002100 */
[----:B------:R-:W-:Y:S02]  /*a520*/  FSETP.GEU.AND P3, PT, R37, 1.175494350822287508e-38, PT ;  /* 0x008000002500780b */ /* 0x000fe40003f6e000 */
[C---:B------:R-:W-:Y:S01]  /*a530*/  FMUL R29, R30.reuse, 8388608 ;  /* 0x4b0000001e1d7820 */ /* 0x040fe20000400000 */
[----:B------:R-:W-:-:S02]  /*a540*/  FSETP.GEU.AND P4, PT, R30, 1.175494350822287508e-38, PT ;  /* 0x008000001e00780b */ /* 0x000fc40003f8e000 */
[----:B------:R-:W-:Y:S02]  /*a550*/  FSEL R22, R22, R37, !P3 ;  /* 0x0000002516167208 */ /* 0x000fe40005800000 */
[----:B------:R-:W-:Y:S02]  /*a560*/  FSEL R29, R29, R30, !P4 ;  /* 0x0000001e1d1d7208 */ /* 0x000fe40006000000 */
[----:B------:R-:W-:Y:S02]  /*a570*/  IADD3 R4, R22, -0x3f3504f3, RZ ;  /* 0xc0cafb0d16047810 */ /* 0x000fe40007ffe0ff */
[----:B------:R-:W-:Y:S02]  /*a580*/  FSETP.GT.AND P0, PT, |R30|, 8.50705917302346158658e+37, PT ;  /* 0x7e8000001e00780b */ /* 0x000fe40003f04200 */
[----:B------:R-:W-:Y:S02]  /*a590*/  LOP3.LUT R39, R4, 0xff800000, RZ, 0xc0, !PT ;  /* 0xff80000004277812 */ /* 0x000fe400078ec0ff */
[----:B------:R-:W-:-:S02]  /*a5a0*/  IADD3 R4, R29, -0x3f3504f3, RZ ;  /* 0xc0cafb0d1d047810 */ /* 0x000fc40007ffe0ff */
[----:B------:R3:W-:Y:S01]  /*a5b0*/  I2F R13, R39 ;  /* 0x00000027000d7306 */ /* 0x0007e20000201400 */
[----:B-1----:R-:W-:Y:S02]  /*a5c0*/  IADD3 R44, R21, -R44, RZ ;  /* 0x8000002c152c7210 */ /* 0x002fe40007ffe0ff */
[----:B------:R-:W-:Y:S02]  /*a5d0*/  LOP3.LUT R46, R4, 0xff800000, RZ, 0xc0, !PT ;  /* 0xff800000042e7812 */ /* 0x000fe400078ec0ff */
[----:B------:R-:W-:Y:S01]  /*a5e0*/  LOP3.LUT R4, R26, 0x4, RZ, 0xc0, !PT ;  /* 0x000000041a047812 */ /* 0x000fe200078ec0ff */
[----:B------:R-:W-:Y:S01]  /*a5f0*/  FADD R44, R44, -1 ;  /* 0xbf8000002c2c7421 */ /* 0x000fe20000000000 */
[----:B--2---:R-:W-:Y:S01]  /*a600*/  LOP3.LUT R32, R18, 0xff, RZ, 0xc0, !PT ;  /* 0x000000ff12207812 */ /* 0x004fe200078ec0ff */
[----:B------:R-:W-:Y:S01]  /*a610*/  @P0 FMUL R75, R75, 0.25 ;  /* 0x3e8000004b4b0820 */ /* 0x000fe20000400000 */
[----:B------:R-:W-:Y:S01]  /*a620*/  LOP3.LUT R18, R14, 0x700, RZ, 0xc0, !PT ;  /* 0x000007000e127812 */ /* 0x000fe200078ec0ff */
[----:B------:R-:W-:Y:S01]  /*a630*/  @P0 FMUL R74, R74, 0.25 ;  /* 0x3e8000004a4a0820 */ /* 0x000fe20000400000 */
[----:B------:R-:W-:Y:S01]  /*a640*/  SHF.L.U32 R26, R6, 0x1, RZ ;  /* 0x00000001061a7819 */ /* 0x000fe200000006ff */
[----:B------:R-:W-:Y:S01]  /*a650*/  @P0 FMUL R31, R31, 0.25 ;  /* 0x3e8000001f1f0820 */ /* 0x000fe20000400000 */
[----:B------:R-:W-:Y:S01]  /*a660*/  LOP3.LUT R23, R18, 0x70, R19, 0xf8, !PT ;  /* 0x0000007012177812 */ /* 0x000fe200078ef813 */
[----:B------:R-:W-:Y:S01]  /*a670*/  IMAD.HI R18, R6, 0x2, RZ ;  /* 0x0000000206127827 */ /* 0x000fe200078e02ff */
[----:B------:R-:W-:-:S02]  /*a680*/  FSEL R6, RZ, -23, P2 ;  /* 0xc1b80000ff067808 */ /* 0x000fc40001000000 */
[C---:B------:R-:W-:Y:S01]  /*a690*/  FSETP.GEU.AND P2, PT, |R30|.reuse, 1.175494350822287508e-38, PT ;  /* 0x008000001e00780b */ /* 0x040fe20003f4e200 */
[----:B------:R-:W-:Y:S01]  /*a6a0*/  @P0 FMUL R30, R30, 0.25 ;  /* 0x3e8000001e1e0820 */ /* 0x000fe20000400000 */
[----:B------:R-:W-:Y:S01]  /*a6b0*/  LOP3.LUT R14, R19, 0x3c0, RZ, 0xc0, !PT ;  /* 0x000003c0130e7812 */ /* 0x000fe200078ec0ff */
[----:B------:R-:W-:Y:S01]  /*a6c0*/  @P0 FMUL R33, R33, 0.25 ;  /* 0x3e80000021210820 */ /* 0x000fe20000400000 */
[----:B------:R-:W-:Y:S01]  /*a6d0*/  LEA R146, R146, R32, 0x8 ;  /* 0x0000002092927211 */ /* 0x000fe200078e40ff */
[----:B------:R-:W-:Y:S01]  /*a6e0*/  @P0 FMUL R95, R95, 0.25 ;  /* 0x3e8000005f5f0820 */ /* 0x000fe20000400000 */
[----:B------:R-:W-:Y:S01]  /*a6f0*/  IADD3 R25, R4, R25, R14 ;  /* 0x0000001904197210 */ /* 0x000fe20007ffe00e */
[----:B------:R-:W-:Y:S01]  /*a700*/  @P0 FMUL R94, R94, 0.25 ;  /* 0x3e8000005e5e0820 */ /* 0x000fe20000400000 */
[----:B------:R-:W-:Y:S01]  /*a710*/  FSEL R4, RZ, -23, P1 ;  /* 0xc1b80000ff047808 */ /* 0x000fe20000800000 */
[----:B------:R-:W-:Y:S01]  /*a720*/  @P0 FMUL R35, R35, 0.25 ;  /* 0x3e80000023230820 */ /* 0x000fe20000400000 */
[----:B------:R-:W-:Y:S01]  /*a730*/  FSETP.GT.AND P1, PT, |R37|, 8.50705917302346158658e+37, PT ;  /* 0x7e8000002500780b */ /* 0x000fe20003f24200 */
[----:B------:R-:W-:Y:S01]  /*a740*/  @P0 FMUL R47, R47, 0.25 ;  /* 0x3e8000002f2f0820 */ /* 0x000fe20000400000 */
[----:B------:R1:W-:Y:S01]  /*a750*/  I2F R19, R46 ;  /* 0x0000002e00137306 */ /* 0x0003e20000201400 */
[----:B------:R-:W-:Y:S01]  /*a760*/  @!P2 FMUL R30, R30, 16777216 ;  /* 0x4b8000001e1ea820 */ /* 0x000fe20000400000 */
[----:B------:R-:W-:Y:S01]  /*a770*/  LOP3.LUT R28, R28, R23, RZ, 0x3c, !PT ;  /* 0x000000171c1c7212 */ /* 0x000fe200078e3cff */
[----:B------:R-:W-:Y:S01]  /*a780*/  @P0 FMUL R143, R143, 0.25 ;  /* 0x3e8000008f8f0820 */ /* 0x000fe20000400000 */
[----:B------:R-:W-:Y:S01]  /*a790*/  FSEL R14, RZ, -23, P4 ;  /* 0xc1b80000ff0e7808 */ /* 0x000fe20002000000 */
[----:B------:R-:W-:Y:S01]  /*a7a0*/  @P0 FMUL R142, R142, 0.25 ;  /* 0x3e8000008e8e0820 */ /* 0x000fe20000400000 */
[----:B------:R-:W-:Y:S01]  /*a7b0*/  LEA R36, R32, R36, 0x4 ;  /* 0x0000002420247211 */ /* 0x000fe200078e20ff */
[----:B------:R-:W-:Y:S01]  /*a7c0*/  @P0 FMUL R55, R55, 0.25 ;  /* 0x3e80000037370820 */ /* 0x000fe20000400000 */
[----:B---3--:R-:W-:Y:S01]  /*a7d0*/  IADD3 R39, R22, -R39, RZ ;  /* 0x8000002716277210 */ /* 0x008fe20007ffe0ff */
[----:B------:R-:W-:Y:S01]  /*a7e0*/  @P0 FMUL R59, R59, 0.25 ;  /* 0x3e8000003b3b0820 */ /* 0x000fe20000400000 */
[----:B-1----:R-:W-:Y:S01]  /*a7f0*/  IADD3 R46, R29, -R46, RZ ;  /* 0x8000002e1d2e7210 */ /* 0x002fe20007ffe0ff */
[----:B------:R-:W-:Y:S01]  /*a800*/  @P0 FMUL R61, R61, 0.25 ;  /* 0x3e8000003d3d0820 */ /* 0x000fe20000400000 */
[----:B------:R-:W-:Y:S01]  /*a810*/  ISETP.GE.U32.AND P4, PT, R29, 0x7f800000, PT ;  /* 0x7f8000001d00780c */ /* 0x000fe20003f86070 */
[----:B------:R-:W-:Y:S01]  /*a820*/  @P0 FMUL R67, R67, 0.25 ;  /* 0x3e80000043430820 */ /* 0x000fe20000400000 */
[----:B------:R-:W-:Y:S01]  /*a830*/  LOP3.LUT R120, R36, 0x40, RZ, 0x3c, !PT ;  /* 0x0000004024787812 */ /* 0x000fe200078e3cff */
[----:B------:R-:W-:Y:S01]  /*a840*/  @P0 FMUL R77, R77, 0.25 ;  /* 0x3e8000004d4d0820 */ /* 0x000fe20000400000 */
[----:B------:R-:W-:Y:S01]  /*a850*/  SHF.L.U32 R168, R168, 0x1, RZ ;  /* 0x00000001a8a87819 */ /* 0x000fe200000006ff */
[----:B------:R-:W-:Y:S01]  /*a860*/  @P0 FMUL R79, R79, 0.25 ;  /* 0x3e8000004f4f0820 */ /* 0x000fe20000400000 */
[----:B------:R-:W-:Y:S01]  /*a870*/  FSETP.GT.AND P0, PT, |R64|, 8.50705917302346158658e+37, PT ;  /* 0x7e8000004000780b */ /* 0x000fe20003f04200 */
[----:B0-----:R-:W-:-:S02]  /*a880*/  FFMA.FTZ R40, R5, 1.1920928955078125e-07, R4 ;  /* 0x3400000005287823 */ /* 0x001fc40000010004 */
[----:B------:R-:W0:Y:S01]  /*a890*/  MUFU.RCP R4, R30 ;  /* 0x0000001e00047308 */ /* 0x000e220000001000 */
[----:B------:R-:W-:Y:S02]  /*a8a0*/  @!P2 FMUL R75, R75, 16777216 ;  /* 0x4b8000004b4ba820 */ /* 0x000fe40000400000 */
[----:B------:R-:W-:Y:S02]  /*a8b0*/  @!P2 FMUL R74, R74, 16777216 ;  /* 0x4b8000004a4aa820 */ /* 0x000fe40000400000 */
[----:B------:R-:W-:Y:S02]  /*a8c0*/  @!P2 FMUL R31, R31, 16777216 ;  /* 0x4b8000001f1fa820 */ /* 0x000fe40000400000 */
[----:B------:R-:W-:Y:S02]  /*a8d0*/  @!P2 FMUL R33, R33, 16777216 ;  /* 0x4b8000002121a820 */ /* 0x000fe40000400000 */
[----:B------:R-:W-:Y:S02]  /*a8e0*/  @!P2 FMUL R95, R95, 16777216 ;  /* 0x4b8000005f5fa820 */ /* 0x000fe40000400000 */
[----:B------:R-:W-:-:S02]  /*a8f0*/  @!P2 FMUL R94, R94, 16777216 ;  /* 0x4b8000005e5ea820 */ /* 0x000fc40000400000 */
        /* <DEDUP_REMOVED lines=9> */
[----:B------:R-:W-:Y:S01]  /*a990*/  @!P2 FMUL R79, R79, 16777216 ;  /* 0x4b8000004f4fa820 */ /* 0x000fe20000400000 */
[C---:B------:R-:W-:Y:S01]  /*a9a0*/  FSETP.GEU.AND P2, PT, |R37|.reuse, 1.175494350822287508e-38, PT ;  /* 0x008000002500780b */ /* 0x040fe20003f4e200 */
[----:B------:R-:W-:Y:S02]  /*a9b0*/  IMAD R12, R146, c[0x0][0x1c4], RZ ;  /* 0x00007100920c7a24 */ /* 0x000fe400078e02ff */
[----:B------:R-:W-:-:S02]  /*a9c0*/  @P1 FMUL R37, R37, 0.25 ;  /* 0x3e80000025251820 */ /* 0x000fc40000400000 */
[C---:B------:R-:W-:Y:S01]  /*a9d0*/  IMAD.HI R23, R12.reuse, 0x2, RZ ;  /* 0x000000020c177827 */ /* 0x040fe200078e02ff */
[----:B------:R-:W-:Y:S02]  /*a9e0*/  SHF.L.U32 R27, R12, 0x1, RZ ;  /* 0x000000010c1b7819 */ /* 0x000fe400000006ff */
[----:B------:R-:W-:Y:S01]  /*a9f0*/  FSEL R12, RZ, -23, P3 ;  /* 0xc1b80000ff0c7808 */ /* 0x000fe20001800000 */
[----:B------:R-:W-:Y:S01]  /*aa00*/  @P1 FMUL R73, R73, 0.25 ;  /* 0x3e80000049491820 */ /* 0x000fe20000400000 */
[----:B------:R-:W-:Y:S01]  /*aa10*/  IADD3 R26, P5, P6, R27, c[0x0][0x178], R26 ;  /* 0x00005e001b1a7a10 */ /* 0x000fe20007ebe01a */
[----:B------:R-:W-:Y:S01]  /*aa20*/  @P1 FMUL R72, R72, 0.25 ;  /* 0x3e80000048481820 */ /* 0x000fe20000400000 */
[----:B------:R-:W-:Y:S01]  /*aa30*/  FSETP.NEU.AND P3, PT, R20, RZ, PT ;  /* 0x000000ff1400720b */ /* 0x000fe20003f6d000 */
[----:B------:R-:W-:Y:S01]  /*aa40*/  @P1 FMUL R49, R49, 0.25 ;  /* 0x3e80000031311820 */ /* 0x000fe20000400000 */
[----:B------:R-:W-:Y:S01]  /*aa50*/  IADD3.X R27, R23, c[0x0][0x17c], R18, P5, P6 ;  /* 0x00005f00171b7a10 */ /* 0x000fe20002fec412 */
[----:B------:R-:W-:Y:S01]  /*aa60*/  @P1 FMUL R51, R51, 0.25 ;  /* 0x3e80000033331820 */ /* 0x000fe20000400000 */
[----:B------:R-:W-:Y:S01]  /*aa70*/  ISETP.GE.U32.AND P5, PT, R22, 0x7f800000, PT ;  /* 0x7f8000001600780c */ /* 0x000fe20003fa6070 */
[----:B------:R-:W-:-:S02]  /*aa80*/  @P1 FMUL R93, R93, 0.25 ;  /* 0x3e8000005d5d1820 */ /* 0x000fc40000400000 */
[----:B------:R-:W-:Y:S02]  /*aa90*/  @P1 FMUL R92, R92, 0.25 ;  /* 0x3e8000005c5c1820 */ /* 0x000fe40000400000 */
[----:B------:R-:W-:Y:S02]  /*aaa0*/  @P1 FMUL R53, R53, 0.25 ;  /* 0x3e80000035351820 */ /* 0x000fe40000400000 */
[----:B------:R-:W-:Y:S02]  /*aab0*/  @P1 FMUL R57, R57, 0.25 ;  /* 0x3e80000039391820 */ /* 0x000fe40000400000 */
[----:B------:R-:W-:Y:S02]  /*aac0*/  @P1 FMUL R141, R141, 0.25 ;  /* 0x3e8000008d8d1820 */ /* 0x000fe40000400000 */
[----:B------:R-:W-:Y:S02]  /*aad0*/  @P1 FMUL R140, R140, 0.25 ;  /* 0x3e8000008c8c1820 */ /* 0x000fe40000400000 */
[----:B------:R-:W-:-:S02]  /*aae0*/  @P1 FMUL R63, R63, 0.25 ;  /* 0x3e8000003f3f1820 */ /* 0x000fc40000400000 */
[----:B------:R-:W-:Y:S02]  /*aaf0*/  @P1 FMUL R65, R65, 0.25 ;  /* 0x3e80000041411820 */ /* 0x000fe40000400000 */
[----:B------:R-:W-:Y:S02]  /*ab00*/  @P1 FMUL R69, R69, 0.25 ;  /* 0x3e80000045451820 */ /* 0x000fe40000400000 */
[----:B------:R-:W-:Y:S02]  /*ab10*/  @P1 FMUL R71, R71, 0.25 ;  /* 0x3e80000047471820 */ /* 0x000fe40000400000 */
[----:B------:R-:W-:Y:S02]  /*ab20*/  @!P2 FMUL R37, R37, 16777216 ;  /* 0x4b8000002525a820 */ /* 0x000fe40000400000 */
[----:B------:R-:W-:Y:S02]  /*ab30*/  @P1 FMUL R81, R81, 0.25 ;  /* 0x3e80000051511820 */ /* 0x000fe40000400000 */
[----:B------:R-:W-:Y:S01]  /*ab40*/  @P1 FMUL R83, R83, 0.25 ;  /* 0x3e80000053531820 */ /* 0x000fe20000400000 */
[----:B------:R-:W-:Y:S01]  /*ab50*/  FSETP.GT.AND P1, PT, |R145|, 8.50705917302346158658e+37, PT ;  /* 0x7e8000009100780b */ /* 0x000fe20003f24200 */
[----:B0-----:R-:W-:-:S02]  /*ab60*/  FMUL R58, R4, R59 ;  /* 0x0000003b043a7220 */ /* 0x001fc40000400000 */
[----:B------:R-:W-:Y:S02]  /*ab70*/  FFMA.FTZ R45, R19, 1.1920928955078125e-07, R14 ;  /* 0x34000000132d7823 */ /* 0x000fe4000001000e */
[C---:B------:R-:W-:Y:S02]  /*ab80*/  FMUL R32, R4.reuse, R33 ;  /* 0x0000002104207220 */ /* 0x040fe40000400000 */
[C---:B------:R-:W-:Y:S02]  /*ab90*/  FMUL R59, R4.reuse, R61 ;  /* 0x0000003d043b7220 */ /* 0x040fe40000400000 */
[C---:B------:R-:W-:Y:S02]  /*aba0*/  FMUL R23, R4.reuse, R75 ;  /* 0x0000004b04177220 */ /* 0x040fe40000400000 */
[C---:B------:R-:W-:Y:S02]  /*abb0*/  FMUL R30, R4.reuse, R74 ;  /* 0x0000004a041e7220 */ /* 0x040fe40000400000 */
[----:B------:R-:W-:-:S02]  /*abc0*/  FMUL R31, R4, R31 ;  /* 0x0000001f041f7220 */ /* 0x000fc40000400000 */
[C---:B------:R-:W-:Y:S01]  /*abd0*/  FMUL R33, R4.reuse, R95 ;  /* 0x0000005f04217220 */ /* 0x040fe20000400000 */
[----:B------:R-:W-:Y:S01]  /*abe0*/  F2FP.BF16.PACK_AB R23, R23, R30 ;  /* 0x0000001e1717723e */ /* 0x000fe200000010ff */
[C---:B------:R-:W-:Y:S02]  /*abf0*/  FMUL R34, R4.reuse, R94 ;  /* 0x0000005e04227220 */ /* 0x040fe40000400000 */
[C---:B------:R-:W-:Y:S02]  /*ac00*/  FMUL R35, R4.reuse, R35 ;  /* 0x0000002304237220 */ /* 0x040fe40000400000 */
[C---:B------:R-:W-:Y:S02]  /*ac10*/  FMUL R38, R4.reuse, R47 ;  /* 0x0000002f04267220 */ /* 0x040fe40000400000 */
[C---:B------:R-:W-:Y:S02]  /*ac20*/  FMUL R19, R4.reuse, R143 ;  /* 0x0000008f04137220 */ /* 0x040fe40000400000 */
[----:B------:R-:W-:-:S02]  /*ac30*/  FMUL R56, R4, R142 ;  /* 0x0000008e04387220 */ /* 0x000fc40000400000 */
[C---:B------:R-:W-:Y:S02]  /*ac40*/  FMUL R55, R4.reuse, R55 ;  /* 0x0000003704377220 */ /* 0x040fe40000400000 */
[C---:B------:R-:W-:Y:S01]  /*ac50*/  FMUL R60, R4.reuse, R67 ;  /* 0x00000043043c7220 */ /* 0x040fe20000400000 */
[----:B------:R-:W-:Y:S01]  /*ac60*/  F2FP.BF16.PACK_AB R19, R19, R56 ;  /* 0x000000381313723e */ /* 0x000fe200000010ff */
[C---:B------:R-:W-:Y:S02]  /*ac70*/  FMUL R61, R4.reuse, R77 ;  /* 0x0000004d043d7220 */ /* 0x040fe40000400000 */
[----:B------:R-:W-:Y:S02]  /*ac80*/  FMUL R62, R4, R79 ;  /* 0x0000004f043e7220 */ /* 0x000fe40000400000 */
[----:B------:R-:W-:Y:S01]  /*ac90*/  @!P2 FMUL R73, R73, 16777216 ;  /* 0x4b8000004949a820 */ /* 0x000fe20000400000 */
[----:B------:R-:W0:Y:S01]  /*aca0*/  MUFU.RCP R4, R37 ;  /* 0x0000002500047308 */ /* 0x000e220000001000 */
        /* <DEDUP_REMOVED lines=14> */
[----:B------:R-:W-:Y:S01]  /*ad90*/  @!P2 FMUL R83, R83, 16777216 ;  /* 0x4b8000005353a820 */ /* 0x000fe20000400000 */
[C---:B------:R-:W-:Y:S01]  /*ada0*/  FSETP.GEU.AND P2, PT, |R64|.reuse, 1.175494350822287508e-38, PT ;  /* 0x008000004000780b */ /* 0x040fe20003f4e200 */
[----:B------:R-:W-:Y:S02]  /*adb0*/  @P0 FMUL R64, R64, 0.25 ;  /* 0x3e80000040400820 */ /* 0x000fe40000400000 */
[----:B------:R-:W-:Y:S02]  /*adc0*/  FFMA.FTZ R43, R13, 1.1920928955078125e-07, R12 ;  /* 0x340000000d2b7823 */ /* 0x000fe4000001000c */
[C---:B0-----:R-:W-:Y:S02]  /*add0*/  FMUL R50, R4.reuse, R51 ;  /* 0x0000003304327220 */ /* 0x041fe40000400000 */
[----:B------:R-:W-:-:S02]  /*ade0*/  FMUL R54, R4, R57 ;  /* 0x0000003904367220 */ /* 0x000fc40000400000 */
[C---:B------:R-:W-:Y:S02]  /*adf0*/  FMUL R14, R4.reuse, R63 ;  /* 0x0000003f040e7220 */ /* 0x040fe40000400000 */
[----:B------:R-:W-:Y:S02]  /*ae00*/  FMUL R47, R4, R73 ;  /* 0x00000049042f7220 */ /* 0x000fe40000400000 */
[----:B------:R-:W-:Y:S02]  /*ae10*/  @!P2 FMUL R64, R64, 16777216 ;  /* 0x4b8000004040a820 */ /* 0x000fe40000400000 */
[C---:B------:R-:W-:Y:S02]  /*ae20*/  FMUL R48, R4.reuse, R72 ;  /* 0x0000004804307220 */ /* 0x040fe40000400000 */
[C---:B------:R-:W-:Y:S02]  /*ae30*/  FMUL R49, R4.reuse, R49 ;  /* 0x0000003104317220 */ /* 0x040fe40000400000 */
[----:B------:R-:W-:-:S02]  /*ae40*/  FMUL R51, R4, R93 ;  /* 0x0000005d04337220 */ /* 0x000fc40000400000 */
[C---:B------:R-:W-:Y:S02]  /*ae50*/  FMUL R52, R4.reuse, R92 ;  /* 0x0000005c04347220 */ /* 0x040fe40000400000 */
[C---:B------:R-:W-:Y:S02]  /*ae60*/  FMUL R53, R4.reuse, R53 ;  /* 0x0000003504357220 */ /* 0x040fe40000400000 */
[C---:B------:R-:W-:Y:S02]  /*ae70*/  FMUL R18, R4.reuse, R141 ;  /* 0x0000008d04127220 */ /* 0x040fe40000400000 */
[C---:B------:R-:W-:Y:S02]  /*ae80*/  FMUL R37, R4.reuse, R140 ;  /* 0x0000008c04257220 */ /* 0x040fe40000400000 */
[C---:B------:R-:W-:Y:S02]  /*ae90*/  FMUL R57, R4.reuse, R65 ;  /* 0x0000004104397220 */ /* 0x040fe40000400000 */
[----:B------:R-:W-:-:S02]  /*aea0*/  FMUL R13, R4, R69 ;  /* 0x00000045040d7220 */ /* 0x000fc40000400000 */
[----:B------:R-:W-:Y:S01]  /*aeb0*/  FMUL R42, R4, R71 ;  /* 0x00000047042a7220 */ /* 0x000fe20000400000 */
[----:B------:R-:W-:Y:S01]  /*aec0*/  F2FP.BF16.PACK_AB R14, R14, R57 ;  /* 0x000000390e0e723e */ /* 0x000fe200000010ff */
[C---:B------:R-:W-:Y:S01]  /*aed0*/  FMUL R12, R4.reuse, R81 ;  /* 0x00000051040c7220 */ /* 0x040fe20000400000 */
[----:B------:R-:W-:Y:S01]  /*aee0*/  MOV R57, 0x3dc6b27f ;  /* 0x3dc6b27f00397802 */ /* 0x000fe20000000f00 */
[----:B------:R-:W-:Y:S01]  /*aef0*/  FMUL R63, R4, R83 ;  /* 0x00000053043f7220 */ /* 0x000fe20000400000 */
[----:B------:R-:W-:Y:S01]  /*af00*/  F2FP.BF16.PACK_AB R13, R13, R42 ;  /* 0x0000002a0d0d723e */ /* 0x000fe200000010ff */
[----:B------:R-:W-:Y:S01]  /*af10*/  @P0 FMUL R85, R85, 0.25 ;  /* 0x3e80000055550820 */ /* 0x000fe20000400000 */
[----:B------:R-:W0:Y:S01]  /*af20*/  MUFU.RCP R4, R64 ;  /* 0x0000004000047308 */ /* 0x000e220000001000 */
[----:B------:R-:W-:Y:S01]  /*af30*/  @P0 FMUL R87, R87, 0.25 ;  /* 0x3e80000057570820 */ /* 0x000fe20000400000 */
[----:B------:R-:W-:Y:S01]  /*af40*/  F2FP.BF16.PACK_AB R12, R12, R63 ;  /* 0x0000003f0c0c723e */ /* 0x000fe200000010ff */
[----:B------:R-:W-:Y:S01]  /*af50*/  @P0 FMUL R97, R97, 0.25 ;  /* 0x3e80000061610820 */ /* 0x000fe20000400000 */
[----:B------:R-:W-:Y:S01]  /*af60*/  F2FP.BF16.PACK_AB R63, R47, R48 ;  /* 0x000000302f3f723e */ /* 0x000fe200000010ff */
        /* <DEDUP_REMOVED lines=10> */
[----:B------:R-:W-:Y:S02]  /*b010*/  @P0 FMUL R135, R135, 0.25 ;  /* 0x3e80000087870820 */ /* 0x000fe40000400000 */
[----:B------:R-:W-:Y:S02]  /*b020*/  @P0 FMUL R137, R137, 0.25 ;  /* 0x3e80000089890820 */ /* 0x000fe40000400000 */
[----:B------:R-:W-:Y:S01]  /*b030*/  @P0 FMUL R139, R139, 0.25 ;  /* 0x3e8000008b8b0820 */ /* 0x000fe20000400000 */
[C---:B------:R-:W-:Y:S01]  /*b040*/  FSETP.GEU.AND P0, PT, |R145|.reuse, 1.175494350822287508e-38, PT ;  /* 0x008000009100780b */ /* 0x040fe20003f0e200 */
[----:B------:R-:W-:-:S02]  /*b050*/  @P1 FMUL R145, R145, 0.25 ;  /* 0x3e80000091911820 */ /* 0x000fc40000400000 */
        /* <DEDUP_REMOVED lines=16> */
[----:B------:R-:W-:Y:S01]  /*b160*/  FSETP.NEU.AND P2, PT, R21, RZ, PT ;  /* 0x000000ff1500720b */ /* 0x000fe20003f4d000 */
[----:B------:R-:W-:Y:S02]  /*b170*/  @!P0 FMUL R145, R145, 16777216 ;  /* 0x4b80000091918820 */ /* 0x000fe40000400000 */
[----:B0-----:R-:W-:-:S02]  /*b180*/  FMUL R64, R4, R85 ;  /* 0x0000005504407220 */ /* 0x001fc40000400000 */
[C---:B------:R-:W-:Y:S02]  /*b190*/  FMUL R65, R4.reuse, R87 ;  /* 0x0000005704417220 */ /* 0x040fe40000400000 */
[C---:B------:R-:W-:Y:S02]  /*b1a0*/  FMUL R68, R4.reuse, R97 ;  /* 0x0000006104447220 */ /* 0x040fe40000400000 */
[C---:B------:R-:W-:Y:S02]  /*b1b0*/  FMUL R69, R4.reuse, R99 ;  /* 0x0000006304457220 */ /* 0x040fe40000400000 */
[C---:B------:R-:W-:Y:S01]  /*b1c0*/  FMUL R72, R4.reuse, R105 ;  /* 0x0000006904487220 */ /* 0x040fe20000400000 */
[C---:B------:R-:W-:Y:S01]  /*b1d0*/  SHF.L.U32 R105, R175.reuse, 0x5, RZ ;  /* 0x00000005af697819 */ /* 0x040fe200000006ff */
[C---:B------:R-:W-:Y:S01]  /*b1e0*/  FMUL R73, R4.reuse, R107 ;  /* 0x0000006b04497220 */ /* 0x040fe20000400000 */
[----:B------:R-:W-:Y:S01]  /*b1f0*/  LEA R107, R175, R175, 0x5 ;  /* 0x000000afaf6b7211 */ /* 0x000fe200078e28ff */
[----:B------:R-:W-:-:S02]  /*b200*/  FMUL R76, R4, R113 ;  /* 0x00000071044c7220 */ /* 0x000fc40000400000 */
[C---:B------:R-:W-:Y:S02]  /*b210*/  FMUL R77, R4.reuse, R115 ;  /* 0x00000073044d7220 */ /* 0x040fe40000400000 */
[C---:B------:R-:W-:Y:S02]  /*b220*/  FMUL R80, R4.reuse, R121 ;  /* 0x0000007904507220 */ /* 0x040fe40000400000 */
[----:B------:R-:W-:Y:S01]  /*b230*/  FMUL R81, R4, R123 ;  /* 0x0000007b04517220 */ /* 0x000fe20000400000 */
[----:B------:R-:W-:Y:S01]  /*b240*/  F2FP.BF16.PACK_AB R76, R76, R77 ;  /* 0x0000004d4c4c723e */ /* 0x000fe200000010ff */
[----:B------:R-:W-:Y:S01]  /*b250*/  FMUL R83, R4, R129 ;  /* 0x0000008104537220 */ /* 0x000fe20000400000 */
[----:B------:R-:W-:Y:S01]  /*b260*/  F2FP.BF16.PACK_AB R77, R72, R73 ;  /* 0x00000049484d723e */ /* 0x000fe200000010ff */
[C---:B------:R-:W-:Y:S02]  /*b270*/  FMUL R84, R4.reuse, R131 ;  /* 0x0000008304547220 */ /* 0x040fe40000400000 */
[----:B------:R-:W-:-:S02]  /*b280*/  FMUL R85, R4, R133 ;  /* 0x0000008504557220 */ /* 0x000fc40000400000 */
[C---:B------:R-:W-:Y:S01]  /*b290*/  FMUL R86, R4.reuse, R135 ;  /* 0x0000008704567220 */ /* 0x040fe20000400000 */
[----:B------:R-:W-:Y:S01]  /*b2a0*/  LEA R135, R175, -R175, 0x6 ;  /* 0x800000afaf877211 */ /* 0x000fe200078e30ff */
[C---:B------:R-:W-:Y:S02]  /*b2b0*/  FMUL R87, R4.reuse, R137 ;  /* 0x0000008904577220 */ /* 0x040fe40000400000 */
[----:B------:R-:W-:Y:S02]  /*b2c0*/  FMUL R88, R4, R139 ;  /* 0x0000008b04587220 */ /* 0x000fe40000400000 */
[----:B------:R-:W0:Y:S01]  /*b2d0*/  MUFU.RCP R4, R145 ;  /* 0x0000009100047308 */ /* 0x000e220000001000 */
        /* <DEDUP_REMOVED lines=8> */
[----:B------:R-:W-:-:S02]  /*b360*/  @P1 FMUL R8, R8, 0.25 ;  /* 0x3e80000008081820 */ /* 0x000fc40000400000 */
[----:B------:R-:W-:Y:S02]  /*b370*/  @!P0 FMUL R89, R89, 16777216 ;  /* 0x4b80000059598820 */ /* 0x000fe40000400000 */
[----:B------:R-:W-:Y:S02]  /*b380*/  @!P0 FMUL R11, R11, 16777216 ;  /* 0x4b8000000b0b8820 */ /* 0x000fe40000400000 */
[----:B------:R-:W-:Y:S02]  /*b390*/  @!P0 FMUL R10, R10, 16777216 ;  /* 0x4b8000000a0a8820 */ /* 0x000fe40000400000 */
[----:B------:R-:W-:Y:S02]  /*b3a0*/  @P1 FMUL R91, R91, 0.25 ;  /* 0x3e8000005b5b1820 */ /* 0x000fe40000400000 */
[----:B------:R-:W-:Y:S02]  /*b3b0*/  @P1 FMUL R101, R101, 0.25 ;  /* 0x3e80000065651820 */ /* 0x000fe40000400000 */
[----:B------:R-:W-:-:S02]  /*b3c0*/  @P1 FMUL R103, R103, 0.25 ;  /* 0x3e80000067671820 */ /* 0x000fc40000400000 */
[----:B------:R-:W-:Y:S02]  /*b3d0*/  @P1 FMUL R109, R109, 0.25 ;  /* 0x3e8000006d6d1820 */ /* 0x000fe40000400000 */
[----:B------:R-:W-:Y:S02]  /*b3e0*/  @P1 FMUL R111, R111, 0.25 ;  /* 0x3e8000006f6f1820 */ /* 0x000fe40000400000 */
[----:B------:R-:W-:Y:S02]  /*b3f0*/  @P1 FMUL R117, R117, 0.25 ;  /* 0x3e80000075751820 */ /* 0x000fe40000400000 */
[----:B------:R-:W-:Y:S01]  /*b400*/  @P1 FMUL R119, R119, 0.25 ;  /* 0x3e80000077771820 */ /* 0x000fe20000400000 */
[----:B------:R-:W-:Y:S01]  /*b410*/  ISETP.GE.U32.AND P1, PT, R21, 0x7f800000, PT ;  /* 0x7f8000001500780c */ /* 0x000fe20003f26070 */
[----:B------:R-:W-:Y:S02]  /*b420*/  @!P0 FMUL R125, R125, 16777216 ;  /* 0x4b8000007d7d8820 */ /* 0x000fe40000400000 */
[----:B------:R-:W-:-:S02]  /*b430*/  @!P0 FMUL R127, R127, 16777216 ;  /* 0x4b8000007f7f8820 */ /* 0x000fc40000400000 */
[----:B------:R-:W-:Y:S02]  /*b440*/  @!P0 FMUL R17, R17, 16777216 ;  /* 0x4b80000011118820 */ /* 0x000fe40000400000 */
[----:B------:R-:W-:Y:S02]  /*b450*/  @!P0 FMUL R16, R16, 16777216 ;  /* 0x4b80000010108820 */ /* 0x000fe40000400000 */
[----:B------:R-:W-:Y:S02]  /*b460*/  @!P0 FMUL R9, R9, 16777216 ;  /* 0x4b80000009098820 */ /* 0x000fe40000400000 */
[----:B------:R-:W-:Y:S02]  /*b470*/  @!P0 FMUL R8, R8, 16777216 ;  /* 0x4b80000008088820 */ /* 0x000fe40000400000 */
[----:B0-----:R-:W-:Y:S02]  /*b480*/  FMUL R66, R4, R89 ;  /* 0x0000005904427220 */ /* 0x001fe40000400000 */
[----:B------:R-:W-:-:S02]  /*b490*/  FFMA.FTZ R41, R7, 1.1920928955078125e-07, R6 ;  /* 0x3400000007297823 */ /* 0x000fc40000010006 */
[C---:B------:R-:W-:Y:S02]  /*b4a0*/  FMUL R89, R4.reuse, R10 ;  /* 0x0000000a04597220 */ /* 0x040fe40000400000 */
[----:B------:R-:W-:Y:S02]  /*b4b0*/  FMUL R5, R4, R11 ;  /* 0x0000000b04057220 */ /* 0x000fe40000400000 */
[----:B------:R-:W-:Y:S02]  /*b4c0*/  @!P0 FMUL R91, R91, 16777216 ;  /* 0x4b8000005b5b8820 */ /* 0x000fe40000400000 */
[----:B------:R-:W-:Y:S02]  /*b4d0*/  @!P0 FMUL R101, R101, 16777216 ;  /* 0x4b80000065658820 */ /* 0x000fe40000400000 */
[----:B------:R-:W-:Y:S02]  /*b4e0*/  @!P0 FMUL R103, R103, 16777216 ;  /* 0x4b80000067678820 */ /* 0x000fe40000400000 */
[----:B------:R-:W-:-:S02]  /*b4f0*/  @!P0 FMUL R109, R109, 16777216 ;  /* 0x4b8000006d6d8820 */ /* 0x000fc40000400000 */
[----:B------:R-:W-:Y:S02]  /*b500*/  @!P0 FMUL R111, R111, 16777216 ;  /* 0x4b8000006f6f8820 */ /* 0x000fe40000400000 */
[----:B------:R-:W-:Y:S02]  /*b510*/  @!P0 FMUL R117, R117, 16777216 ;  /* 0x4b80000075758820 */ /* 0x000fe40000400000 */
[----:B------:R-:W-:Y:S01]  /*b520*/  @!P0 FMUL R119, R119, 16777216 ;  /* 0x4b80000077778820 */ /* 0x000fe20000400000 */
[----:B------:R-:W-:Y:S01]  /*b530*/  ISETP.GE.U32.AND P0, PT, R20, 0x7f800000, PT ;  /* 0x7f8000001400780c */ /* 0x000fe20003f06070 */
[C---:B------:R-:W-:Y:S02]  /*b540*/  FMUL R7, R4.reuse, R125 ;  /* 0x0000007d04077220 */ /* 0x040fe40000400000 */
[C---:B------:R-:W-:Y:S02]  /*b550*/  FMUL R82, R4.reuse, R127 ;  /* 0x0000007f04527220 */ /* 0x040fe40000400000 */
[----:B------:R-:W-:-:S02]  /*b560*/  FMUL R8, R4, R8 ;  /* 0x0000000804087220 */ /* 0x000fc40000400000 */
[C---:B------:R-:W-:Y:S01]  /*b570*/  FMUL R10, R4.reuse, R9 ;  /* 0x00000009040a7220 */ /* 0x040fe20000400000 */
[----:B------:R-:W-:Y:S01]  /*b580*/  F2FP.BF16.PACK_AB R7, R7, R82 ;  /* 0x000000520707723e */ /* 0x000fe200000010ff */
[C---:B------:R-:W-:Y:S01]  /*b590*/  FMUL R6, R4.reuse, R17 ;  /* 0x0000001104067220 */ /* 0x040fe20000400000 */
[----:B------:R-:W-:Y:S01]  /*b5a0*/  F2FP.BF16.PACK_AB R9, R85, R86 ;  /* 0x000000565509723e */ /* 0x000fe200000010ff */
[----:B------:R-:W-:Y:S01]  /*b5b0*/  FMUL R11, R4, R16 ;  /* 0x00000010040b7220 */ /* 0x000fe20000400000 */
[----:B------:R-:W-:Y:S01]  /*b5c0*/  IADD3 R16, R20, -R15, RZ ;  /* 0x8000000f14107210 */ /* 0x000fe20007ffe0ff */
[C---:B------:R-:W-:Y:S01]  /*b5d0*/  FMUL R67, R4.reuse, R91 ;  /* 0x0000005b04437220 */ /* 0x040fe20000400000 */
[----:B------:R-:W-:Y:S01]  /*b5e0*/  F2FP.BF16.PACK_AB R5, R5, R10 ;  /* 0x0000000a0505723e */ /* 0x000fe200000010ff */
[----:B------:R-:W-:Y:S01]  /*b5f0*/  FMUL R70, R4, R101 ;  /* 0x0000006504467220 */ /* 0x000fe20000400000 */
[----:B------:R-:W-:Y:S01]  /*b600*/  F2FP.BF16.PACK_AB R6, R6, R11 ;  /* 0x0000000b0606723e */ /* 0x000fe200000010ff */
[----:B------:R-:W-:Y:S01]  /*b610*/  FMUL R71, R4, R103 ;  /* 0x0000006704477220 */ /* 0x000fe20000400000 */
[----:B------:R-:W-:Y:S01]  /*b620*/  F2FP.BF16.PACK_AB R15, R18, R37 ;  /* 0x00000025120f723e */ /* 0x000fe200000010ff */
[C---:B------:R-:W-:Y:S01]  /*b630*/  FMUL R74, R4.reuse, R109 ;  /* 0x0000006d044a7220 */ /* 0x040fe20000400000 */
[----:B------:R-:W-:Y:S01]  /*b640*/  F2FP.BF16.PACK_AB R10, R83, R84 ;  /* 0x00000054530a723e */ /* 0x000fe200000010ff */
[----:B------:R-:W-:Y:S01]  /*b650*/  FMUL R75, R4, R111 ;  /* 0x0000006f044b7220 */ /* 0x000fe20000400000 */
[----:B------:R-:W-:Y:S01]  /*b660*/  F2FP.BF16.PACK_AB R11, R80, R81 ;  /* 0x00000051500b723e */ /* 0x000fe200000010ff */
[C---:B------:R-:W-:Y:S01]  /*b670*/  FMUL R78, R4.reuse, R117 ;  /* 0x00000075044e7220 */ /* 0x040fe20000400000 */
[----:B------:R-:W-:Y:S01]  /*b680*/  F2FP.BF16.PACK_AB R17, R59, R60 ;  /* 0x0000003c3b11723e */ /* 0x000fe200000010ff */
[----:B------:R-:W-:Y:S01]  /*b690*/  FMUL R79, R4, R119 ;  /* 0x00000077044f7220 */ /* 0x000fe20000400000 */
[----:B------:R-:W-:Y:S01]  /*b6a0*/  F2FP.BF16.PACK_AB R4, R89, R8 ;  /* 0x000000085904723e */ /* 0x000fe200000010ff */
[----:B------:R-:W-:Y:S01]  /*b6b0*/  FADD R37, R16, -1 ;  /* 0xbf80000010257421 */ /* 0x000fe20000000000 */
[----:B------:R-:W-:Y:S01]  /*b6c0*/  F2FP.BF16.PACK_AB R8, R87, R88 ;  /* 0x000000585708723e */ /* 0x000fe200000010ff */
[----:B------:R-:W-:Y:S01]  /*b6d0*/  FADD R39, R39, -1 ;  /* 0xbf80000027277421 */ /* 0x000fe20000000000 */
[----:B------:R-:W-:Y:S01]  /*b6e0*/  F2FP.BF16.PACK_AB R16, R61, R62 ;  /* 0x0000003e3d10723e */ /* 0x000fe200000010ff */
[----:B------:R-:W-:Y:S01]  /*b6f0*/  FADD R46, R46, -1 ;  /* 0xbf8000002e2e7421 */ /* 0x000fe20000000000 */
[----:B------:R0:W-:Y:S01]  /*b700*/  STS.128 [R28], R4 ;  /* 0x000000041c007388 */ /* 0x0001e20000000c00 */
[----:B------:R-:W-:Y:S01]  /*b710*/  FFMA.FTZ R42, R37, R57, -0.16845393180847167969 ;  /* 0xbe2c7f30252a7423 */ /* 0x000fe20000010039 */
[----:B------:R-:W-:Y:S01]  /*b720*/  F2FP.BF16.PACK_AB R18, R55, R58 ;  /* 0x0000003a3712723e */ /* 0x000fe200000010ff */
[----:B------:R-:W-:Y:S01]  /*b730*/  IMAD R47, R175, 0x6, RZ ;  /* 0x00000006af2f7824 */ /* 0x000fe200078e02ff */
[----:B------:R-:W-:Y:S01]  /*b740*/  STS.128 [R28+0x80], R8 ;  /* 0x000080081c007388 */ /* 0x000fe20000000c00 */
[----:B------:R-:W-:Y:S01]  /*b750*/  FFMA.FTZ R42, R37, R42, 0.1716887056827545166 ;  /* 0x3e2fcf2a252a7423 */ /* 0x000fe2000001002a */
[----:B------:R-:W-:Y:S01]  /*b760*/  F2FP.BF16.PACK_AB R56, R78, R79 ;  /* 0x0000004f4e38723e */ /* 0x000fe200000010ff */
[----:B------:R-:W-:Y:S01]  /*b770*/  IMAD R55, R175, 0xa, RZ ;  /* 0x0000000aaf377824 */ /* 0x000fe200078e02ff */
[----:B------:R-:W-:Y:S01]  /*b780*/  STS.128 [R28+0x800], R12 ;  /* 0x0008000c1c007388 */ /* 0x000fe20000000c00 */
[----:B------:R-:W-:Y:S01]  /*b790*/  FFMA.FTZ R42, R37, R42, -0.17900948226451873779 ;  /* 0xbe374e43252a7423 */ /* 0x000fe2000001002a */
[----:B------:R-:W-:Y:S01]  /*b7a0*/  F2FP.BF16.PACK_AB R58, R70, R71 ;  /* 0x00000047463a723e */ /* 0x000fe200000010ff */
[----:B------:R-:W-:Y:S01]  /*b7b0*/  IMAD R73, R175, 0x12, RZ ;  /* 0x00000012af497824 */ /* 0x000fe200078e02ff */
[----:B------:R-:W-:Y:S01]  /*b7c0*/  STS.128 [R28+0x880], R16 ;  /* 0x000880101c007388 */ /* 0x000fe20000000c00 */
[----:B------:R-:W-:Y:S01]  /*b7d0*/  FFMA.FTZ R42, R37, R42, 0.20512372255325317383 ;  /* 0x3e520bf4252a7423 */ /* 0x000fe2000001002a */
[----:B------:R-:W-:Y:S01]  /*b7e0*/  F2FP.BF16.PACK_AB R59, R66, R67 ;  /* 0x00000043423b723e */ /* 0x000fe200000010ff */
[----:B------:R-:W-:Y:S01]  /*b7f0*/  IMAD R85, R175, 0x16, RZ ;  /* 0x00000016af557824 */ /* 0x000fe200078e02ff */
[----:B------:R-:W-:Y:S01]  /*b800*/  BAR.SYNC.DEFER_BLOCKING 0x0 ;  /* 0x0000000000007b1d */ /* 0x000fe20000010000 */
[-C--:B0-----:R-:W-:Y:S01]  /*b810*/  FFMA.FTZ R5, R44, R57.reuse, -0.16845393180847167969 ;  /* 0xbe2c7f302c057423 */ /* 0x081fe20000010039 */
[----:B------:R-:W-:Y:S01]  /*b820*/  @P4 MOV R6, 0x7f800000 ;  /* 0x7f80000000064802 */ /* 0x000fe20000000f00 */
[-C--:B------:R-:W-:Y:S01]  /*b830*/  FFMA.FTZ R4, R39, R57.reuse, -0.16845393180847167969 ;  /* 0xbe2c7f3027047423 */ /* 0x080fe20000010039 */
[----:B------:R-:W-:Y:S01]  /*b840*/  F2FP.BF16.PACK_AB R60, R53, R54 ;  /* 0x00000036353c723e */ /* 0x000fe200000010ff */
[----:B------:R-:W-:Y:S01]  /*b850*/  FFMA.FTZ R7, R46, R57, -0.16845393180847167969 ;  /* 0xbe2c7f302e077423 */ /* 0x000fe20000010039 */
[----:B------:R-:W-:Y:S01]  /*b860*/  F2FP.BF16.PACK_AB R57, R74, R75 ;  /* 0x0000004b4a39723e */ /* 0x000fe200000010ff */
[----:B------:R-:W-:Y:S01]  /*b870*/  FFMA.FTZ R5, R44, R5, 0.1716887056827545166 ;  /* 0x3e2fcf2a2c057423 */ /* 0x000fe20000010005 */
[----:B------:R-:W-:Y:S01]  /*b880*/  F2FP.BF16.PACK_AB R61, R51, R52 ;  /* 0x00000034333d723e */ /* 0x000fe200000010ff */
[----:B------:R-:W-:Y:S01]  /*b890*/  FFMA.FTZ R4, R39, R4, 0.1716887056827545166 ;  /* 0x3e2fcf2a27047423 */ /* 0x000fe20000010004 */
[----:B------:R-:W-:Y:S01]  /*b8a0*/  F2FP.BF16.PACK_AB R62, R49, R50 ;  /* 0x00000032313e723e */ /* 0x000fe200000010ff */
[----:B------:R-:W-:Y:S01]  /*b8b0*/  FFMA.FTZ R7, R46, R7, 0.1716887056827545166 ;  /* 0x3e2fcf2a2e077423 */ /* 0x000fe20000010007 */
[----:B------:R-:W-:Y:S01]  /*b8c0*/  F2FP.BF16.PACK_AB R78, R68, R69 ;  /* 0x00000045444e723e */ /* 0x000fe200000010ff */
[----:B------:R-:W-:Y:S01]  /*b8d0*/  FFMA.FTZ R5, R44, R5, -0.17900948226451873779 ;  /* 0xbe374e432c057423 */ /* 0x000fe20000010005 */
[----:B------:R-:W-:Y:S01]  /*b8e0*/  F2FP.BF16.PACK_AB R79, R64, R65 ;  /* 0x00000041404f723e */ /* 0x000fe200000010ff */
[----:B------:R-:W-:Y:S01]  /*b8f0*/  FFMA.FTZ R4, R39, R4, -0.17900948226451873779 ;  /* 0xbe374e4327047423 */ /* 0x000fe20000010004 */
[C---:B------:R-:W-:Y:S01]  /*b900*/  LEA R49, R175.reuse, -R175, 0x3 ;  /* 0x800000afaf317211 */ /* 0x040fe200078e18ff */
[----:B------:R-:W-:Y:S01]  /*b910*/  FFMA.FTZ R7, R46, R7, -0.17900948226451873779 ;  /* 0xbe374e432e077423 */ /* 0x000fe20000010007 */
[C---:B------:R-:W-:Y:S01]  /*b920*/  SHF.L.U32 R51, R175.reuse, 0x3, RZ ;  /* 0x00000003af337819 */ /* 0x040fe200000006ff */
[----:B------:R-:W-:Y:S01]  /*b930*/  FFMA.FTZ R5, R44, R5, 0.20512372255325317383 ;  /* 0x3e520bf42c057423 */ /* 0x000fe20000010005 */
[-C--:B------:R-:W-:Y:S01]  /*b940*/  LEA R53, R175, R175.reuse, 0x3 ;  /* 0x000000afaf357211 */ /* 0x080fe200078e18ff */
[----:B------:R-:W-:Y:S01]  /*b950*/  FFMA.FTZ R4, R39, R4, 0.20512372255325317383 ;  /* 0x3e520bf427047423 */ /* 0x000fe20000010004 */
[C---:B------:R-:W-:Y:S01]  /*b960*/  LEA R65, R175.reuse, -R175, 0x4 ;  /* 0x800000afaf417211 */ /* 0x040fe200078e20ff */
[----:B------:R-:W-:Y:S01]  /*b970*/  FFMA.FTZ R7, R46, R7, 0.20512372255325317383 ;  /* 0x3e520bf42e077423 */ /* 0x000fe20000010007 */
[----:B------:R-:W0:Y:S01]  /*b980*/  LDS.128 R16, [R36] ;  /* 0x0000000024107984 */ /* 0x000e220000000c00 */
[----:B------:R-:W-:Y:S01]  /*b990*/  FFMA.FTZ R5, R44, R5, -0.24046532809734344482 ;  /* 0xbe763c8b2c057423 */ /* 0x000fe20000010005 */
[----:B------:R-:W-:Y:S01]  /*b9a0*/  SHF.L.U32 R67, R175, 0x4, RZ ;  /* 0x00000004af437819 */ /* 0x000fe200000006ff */
[----:B------:R-:W-:Y:S01]  /*b9b0*/  FFMA.FTZ R42, R37, R42, -0.24046532809734344482 ;  /* 0xbe763c8b252a7423 */ /* 0x000fe2000001002a */
[----:B------:R-:W-:Y:S01]  /*b9c0*/  LDS.128 R8, [R120] ;  /* 0x0000000078087984 */ /* 0x000fe20000000c00 */
[----:B------:R-:W-:Y:S01]  /*b9d0*/  FFMA.FTZ R4, R39, R4, -0.24046532809734344482 ;  /* 0xbe763c8b27047423 */ /* 0x000fe20000010004 */
[C---:B------:R-:W-:Y:S01]  /*b9e0*/  LEA R71, R175.reuse, R175, 0x4 ;  /* 0x000000afaf477211 */ /* 0x040fe200078e20ff */
[----:B------:R-:W-:Y:S01]  /*b9f0*/  FFMA.FTZ R7, R46, R7, -0.24046532809734344482 ;  /* 0xbe763c8b2e077423 */ /* 0x000fe20000010007 */
[----:B------:R-:W-:Y:S01]  /*ba00*/  LEA R103, R175, -R175, 0x5 ;  /* 0x800000afaf677211 */ /* 0x000fe200078e28ff */
[----:B------:R-:W-:-:S02]  /*ba10*/  FFMA.FTZ R5, R44, R5, 0.28857114911079406738 ;  /* 0x3e93bf992c057423 */ /* 0x000fc40000010005 */
[----:B------:R-:W-:Y:S02]  /*ba20*/  FFMA.FTZ R42, R37, R42, 0.28857114911079406738 ;  /* 0x3e93bf99252a7423 */ /* 0x000fe4000001002a */
[----:B------:R-:W-:Y:S02]  /*ba30*/  FFMA.FTZ R4, R39, R4, 0.28857114911079406738 ;  /* 0x3e93bf9927047423 */ /* 0x000fe40000010004 */
[----:B------:R-:W-:Y:S02]  /*ba40*/  FFMA.FTZ R7, R46, R7, 0.28857114911079406738 ;  /* 0x3e93bf992e077423 */ /* 0x000fe40000010007 */
[----:B------:R-:W-:Y:S02]  /*ba50*/  FFMA.FTZ R5, R44, R5, -0.36067417263984680176 ;  /* 0xbeb8aa492c057423 */ /* 0x000fe40000010005 */
[----:B------:R-:W-:Y:S02]  /*ba60*/  FFMA.FTZ R42, R37, R42, -0.36067417263984680176 ;  /* 0xbeb8aa49252a7423 */ /* 0x000fe4000001002a */
[----:B------:R-:W-:-:S02]  /*ba70*/  FFMA.FTZ R4, R39, R4, -0.36067417263984680176 ;  /* 0xbeb8aa4927047423 */ /* 0x000fc40000010004 */
[----:B------:R-:W-:Y:S02]  /*ba80*/  FFMA.FTZ R7, R46, R7, -0.36067417263984680176 ;  /* 0xbeb8aa492e077423 */ /* 0x000fe40000010007 */
[----:B------:R-:W-:Y:S02]  /*ba90*/  FFMA.FTZ R5, R44, R5, 0.48089820146560668945 ;  /* 0x3ef6384a2c057423 */ /* 0x000fe40000010005 */
[----:B------:R-:W-:Y:S02]  /*baa0*/  FFMA.FTZ R42, R37, R42, 0.48089820146560668945 ;  /* 0x3ef6384a252a7423 */ /* 0x000fe4000001002a */
[----:B------:R-:W-:Y:S02]  /*bab0*/  FFMA.FTZ R4, R39, R4, 0.48089820146560668945 ;  /* 0x3ef6384a27047423 */ /* 0x000fe40000010004 */
[----:B------:R-:W-:Y:S02]  /*bac0*/  FFMA.FTZ R7, R46, R7, 0.48089820146560668945 ;  /* 0x3ef6384a2e077423 */ /* 0x000fe40000010007 */
[----:B------:R-:W-:-:S02]  /*bad0*/  FFMA.FTZ R5, R44, R5, -0.72134751081466674805 ;  /* 0xbf38aa3b2c057423 */ /* 0x000fc40000010005 */
[----:B------:R-:W-:Y:S02]  /*bae0*/  FFMA.FTZ R42, R37, R42, -0.72134751081466674805 ;  /* 0xbf38aa3b252a7423 */ /* 0x000fe4000001002a */
[----:B------:R-:W-:Y:S02]  /*baf0*/  FFMA.FTZ R4, R39, R4, -0.72134751081466674805 ;  /* 0xbf38aa3b27047423 */ /* 0x000fe40000010004 */
[----:B------:R-:W-:Y:S02]  /*bb00*/  FFMA.FTZ R7, R46, R7, -0.72134751081466674805 ;  /* 0xbf38aa3b2e077423 */ /* 0x000fe40000010007 */
[----:B------:R-:W-:Y:S02]  /*bb10*/  FMUL R5, R44, R5 ;  /* 0x000000052c057220 */ /* 0x000fe40000400000 */
[----:B------:R-:W-:Y:S02]  /*bb20*/  FMUL R42, R37, R42 ;  /* 0x0000002a252a7220 */ /* 0x000fe40000400000 */
[----:B------:R-:W-:-:S02]  /*bb30*/  FMUL R4, R39, R4 ;  /* 0x0000000427047220 */ /* 0x000fc40000400000 */
[----:B------:R-:W-:Y:S02]  /*bb40*/  FMUL R7, R46, R7 ;  /* 0x000000072e077220 */ /* 0x000fe40000400000 */
[----:B------:R-:W-:Y:S02]  /*bb50*/  FMUL R5, R44, R5 ;  /* 0x000000052c057220 */ /* 0x000fe40000400000 */
[----:B------:R-:W-:Y:S02]  /*bb60*/  FMUL R42, R37, R42 ;  /* 0x0000002a252a7220 */ /* 0x000fe40000400000 */
[----:B------:R-:W-:Y:S02]  /*bb70*/  FMUL R4, R39, R4 ;  /* 0x0000000427047220 */ /* 0x000fe40000400000 */
[----:B------:R-:W-:Y:S02]  /*bb80*/  FMUL R7, R46, R7 ;  /* 0x000000072e077220 */ /* 0x000fe40000400000 */
[----:B------:R-:W-:Y:S01]  /*bb90*/  FFMA.FTZ R44, R44, 1.4426950216293334961, R5 ;  /* 0x3fb8aa3b2c2c7823 */ /* 0x000fe20000010005 */
[----:B------:R-:W-:Y:S01]  /*bba0*/  @P0 MOV R5, 0x7f800000 ;  /* 0x7f80000000050802 */ /* 0x000fe20000000f00 */
[----:B------:R-:W-:-:S02]  /*bbb0*/  FFMA.FTZ R37, R37, 1.4426950216293334961, R42 ;  /* 0x3fb8aa3b25257823 */ /* 0x000fc4000001002a */
[----:B------:R-:W-:Y:S01]  /*bbc0*/  FFMA.FTZ R4, R39, 1.4426950216293334961, R4 ;  /* 0x3fb8aa3b27047823 */ /* 0x000fe20000010004 */
[----:B------:R-:W-:Y:S01]  /*bbd0*/  SHF.L.U32 R39, R175, 0x2, RZ ;  /* 0x00000002af277819 */ /* 0x000fe200000006ff */
[----:B------:R-:W-:Y:S02]  /*bbe0*/  FFMA.FTZ R46, R46, 1.4426950216293334961, R7 ;  /* 0x3fb8aa3b2e2e7823 */ /* 0x000fe40000010007 */
[----:B------:R-:W-:Y:S01]  /*bbf0*/  FADD R40, R40, R37 ;  /* 0x0000002528287221 */ /* 0x000fe20000000000 */
[----:B------:R-:W-:Y:S01]  /*bc00*/  LOP3.LUT R37, R36, 0x60, RZ, 0x3c, !PT ;  /* 0x0000006024257812 */ /* 0x000fe200078e3cff */
[----:B------:R-:W-:Y:S01]  /*bc10*/  FADD R42, R43, R4 ;  /* 0x000000042b2a7221 */ /* 0x000fe20000000000 */
[----:B------:R-:W-:Y:S01]  /*bc20*/  @P1 MOV R4, 0x7f800000 ;  /* 0x7f80000000041802 */ /* 0x000fe20000000f00 */
[----:B------:R-:W-:Y:S01]  /*bc30*/  FADD R43, R45, R46 ;  /* 0x0000002e2d2b7221 */ /* 0x000fe20000000000 */
[----:B------:R-:W-:Y:S01]  /*bc40*/  LEA R45, R175, R175, 0x2 ;  /* 0x000000afaf2d7211 */ /* 0x000fe200078e10ff */
[----:B------:R-:W-:Y:S01]  /*bc50*/  @P0 FFMA.FTZ R40, R20, R5, +INF ;  /* 0x7f80000014280423 */ /* 0x000fe20000010005 */
[----:B------:R-:W-:Y:S01]  /*bc60*/  @P5 MOV R5, 0x7f800000 ;  /* 0x7f80000000055802 */ /* 0x000fe20000000f00 */
[C---:B------:R-:W-:Y:S01]  /*bc70*/  @P4 FFMA.FTZ R43, R29.reuse, R6, +INF ;  /* 0x7f8000001d2b4423 */ /* 0x040fe20000010006 */
[----:B------:R-:W-:Y:S01]  /*bc80*/  FSETP.NEU.AND P0, PT, R29, RZ, PT ;  /* 0x000000ff1d00720b */ /* 0x000fe20003f0d000 */
[----:B------:R-:W-:Y:S01]  /*bc90*/  FADD R41, R41, R44 ;  /* 0x0000002c29297221 */ /* 0x000fe20000000000 */
[----:B------:R-:W-:Y:S01]  /*bca0*/  LOP3.LUT R29, R36, 0x20, RZ, 0x3c, !PT ;  /* 0x00000020241d7812 */ /* 0x000fe200078e3cff */
[----:B------:R-:W-:Y:S01]  /*bcb0*/  @P1 FFMA.FTZ R41, R21, R4, +INF ;  /* 0x7f80000015291423 */ /* 0x000fe20000010004 */
[----:B------:R-:W-:Y:S01]  /*bcc0*/  F2FP.BF16.PACK_AB R21, R33, R34 ;  /* 0x000000222115723e */ /* 0x000fe200000010ff */
[C---:B------:R-:W-:Y:S01]  /*bcd0*/  @P5 FFMA.FTZ R42, R22.reuse, R5, +INF ;  /* 0x7f800000162a5423 */ /* 0x040fe20000010005 */
[C---:B------:R-:W-:Y:S01]  /*bce0*/  SHF.L.U32 R33, R175.reuse, 0x1, RZ ;  /* 0x00000001af217819 */ /* 0x040fe200000006ff */
[----:B------:R-:W1:Y:S01]  /*bcf0*/  LDS.128 R12, [R29] ;  /* 0x000000001d0c7984 */ /* 0x000e620000000c00 */
[----:B------:R-:W-:Y:S01]  /*bd00*/  FSETP.NEU.AND P1, PT, R22, RZ, PT ;  /* 0x000000ff1600720b */ /* 0x000fe20003f2d000 */
[----:B------:R-:W-:Y:S01]  /*bd10*/  IMAD R89, R175, 0x18, RZ ;  /* 0x00000018af597824 */ /* 0x000fe200078e02ff */
[----:B------:R-:W-:Y:S01]  /*bd20*/  F2FP.BF16.PACK_AB R22, R31, R32 ;  /* 0x000000201f16723e */ /* 0x000fe200000010ff */
[----:B------:R-:W2:Y:S01]  /*bd30*/  LDS.128 R4, [R37] ;  /* 0x0000000025047984 */ /* 0x000ea20000000c00 */
[----:B------:R-:W-:Y:S01]  /*bd40*/  IADD3 R30, P4, R33, R26, RZ ;  /* 0x0000001a211e7210 */ /* 0x000fe20007f9e0ff */
[----:B------:R-:W-:Y:S01]  /*bd50*/  IMAD R93, R175, 0x1a, RZ ;  /* 0x0000001aaf5d7824 */ /* 0x000fe200078e02ff */
[----:B------:R-:W-:Y:S01]  /*bd60*/  F2FP.BF16.PACK_AB R20, R35, R38 ;  /* 0x000000262314723e */ /* 0x000fe200000010ff */
[----:B------:R-:W-:Y:S01]  /*bd70*/  BAR.SYNC.DEFER_BLOCKING 0x0 ;  /* 0x0000000000007b1d */ /* 0x000fe20000010000 */
[CC--:B------:R-:W-:Y:S01]  /*bd80*/  LEA R32, P5, R175.reuse, R26.reuse, 0x2 ;  /* 0x0000001aaf207211 */ /* 0x0c0fe200078a10ff */
[C---:B------:R-:W-:Y:S01]  /*bd90*/  IMAD R97, R175.reuse, 0x1c, RZ ;  /* 0x0000001caf617824 */ /* 0x040fe200078e02ff */
[C---:B------:R-:W-:Y:S01]  /*bda0*/  LEA R35, R175.reuse, R175, 0x1 ;  /* 0x000000afaf237211 */ /* 0x040fe200078e08ff */
[----:B------:R-:W-:Y:S01]  /*bdb0*/  IMAD R101, R175, 0x1e, RZ ;  /* 0x0000001eaf657824 */ /* 0x000fe200078e02ff */
[-C--:B------:R-:W-:Y:S01]  /*bdc0*/  IADD3 R34, P6, R47, R26.reuse, RZ ;  /* 0x0000001a2f227210 */ /* 0x080fe20007fde0ff */
[C---:B------:R-:W-:Y:S01]  /*bdd0*/  IMAD R109, R175.reuse, 0x22, RZ ;  /* 0x00000022af6d7824 */ /* 0x040fe200078e02ff */
[CC--:B------:R-:W-:Y:S01]  /*bde0*/  LEA.HI.X.SX32 R31, R175.reuse, R27.reuse, 0x1, P4 ;  /* 0x0000001baf1f7211 */ /* 0x0c0fe200020f0eff */
[C---:B------:R-:W-:Y:S01]  /*bdf0*/  IMAD R113, R175.reuse, 0x24, RZ ;  /* 0x00000024af717824 */ /* 0x040fe200078e02ff */
[CC--:B------:R-:W-:Y:S01]  /*be00*/  LEA R38, P4, R175.reuse, R26.reuse, 0x3 ;  /* 0x0000001aaf267211 */ /* 0x0c0fe200078818ff */
        /* <DEDUP_REMOVED lines=10> */
[C---:B------:R-:W-:Y:S01]  /*beb0*/  IMAD R83, R175.reuse, 0x15, RZ ;  /* 0x00000015af537824 */ /* 0x040fe200078e02ff */
[C---:B------:R-:W-:Y:S01]  /*bec0*/  LEA R50, P5, R175.reuse, R26, 0x4 ;  /* 0x0000001aaf327211 */ /* 0x040fe200078a20ff */
[----:B------:R-:W-:Y:S01]  /*bed0*/  IMAD R143, R175, 0x2e, RZ ;  /* 0x0000002eaf8f7824 */ /* 0x000fe200078e02ff */
[----:B------:R-:W-:Y:S01]  /*bee0*/  FSEL R43, R43, -INF , P0 ;  /* 0xff8000002b2b7808 */ /* 0x000fe20000000000 */
[----:B------:R3:W-:Y:S01]  /*bef0*/  STS.128 [R28], R56 ;  /* 0x000000381c007388 */ /* 0x0007e20000000c00 */
[----:B------:R-:W-:Y:S01]  /*bf00*/  LEA.HI.X.SX32 R51, R51, R27, 0x1, P5 ;  /* 0x0000001b33337211 */ /* 0x000fe200028f0eff */
[----:B------:R-:W-:-:S02]  /*bf10*/  IMAD R87, R175, 0x17, RZ ;  /* 0x00000017af577824 */ /* 0x000fc400078e02ff */
[----:B------:R4:W-:Y:S01]  /*bf20*/  STS.128 [R28+0x800], R60 ;  /* 0x0008003c1c007388 */ /* 0x0009e20000000c00 */
[C---:B------:R-:W-:Y:S02]  /*bf30*/  IMAD R91, R175.reuse, 0x19, RZ ;  /* 0x00000019af5b7824 */ /* 0x040fe400078e02ff */
[C---:B------:R-:W-:Y:S01]  /*bf40*/  IMAD R95, R175.reuse, 0x1b, RZ ;  /* 0x0000001baf5f7824 */ /* 0x040fe200078e02ff */
[----:B------:R5:W-:Y:S01]  /*bf50*/  STS.128 [R28+0x80], R76 ;  /* 0x0000804c1c007388 */ /* 0x000be20000000c00 */
[C---:B------:R-:W-:Y:S02]  /*bf60*/  IMAD R139, R175.reuse, 0x3c, RZ ;  /* 0x0000003caf8b7824 */ /* 0x040fe400078e02ff */
[C---:B------:R-:W-:Y:S01]  /*bf70*/  IMAD R99, R175.reuse, 0x1d, RZ ;  /* 0x0000001daf637824 */ /* 0x040fe200078e02ff */
[----:B------:R-:W-:Y:S01]  /*bf80*/  STS.128 [R28+0x880], R20 ;  /* 0x000880141c007388 */ /* 0x000fe20000000c00 */
[C---:B------:R-:W-:Y:S02]  /*bf90*/  IMAD R121, R175.reuse, 0x3e, RZ ;  /* 0x0000003eaf797824 */ /* 0x040fe400078e02ff */
[----:B------:R-:W-:Y:S01]  /*bfa0*/  IMAD R111, R175, 0x23, RZ ;  /* 0x00000023af6f7824 */ /* 0x000fe200078e02ff */
[----:B---3--:R-:W-:Y:S01]  /*bfb0*/  IADD3 R56, P5, R85, R26, RZ ;  /* 0x0000001a55387210 */ /* 0x008fe20007fbe0ff */
[C---:B------:R-:W-:Y:S01]  /*bfc0*/  IMAD R59, R175.reuse, 0xc, RZ ;  /* 0x0000000caf3b7824 */ /* 0x040fe200078e02ff */
[----:B------:R-:W-:Y:S01]  /*bfd0*/  BAR.SYNC.DEFER_BLOCKING 0x0 ;  /* 0x0000000000007b1d */ /* 0x000fe20000010000 */
[----:B------:R-:W-:-:S02]  /*bfe0*/  IMAD R57, R175, 0xb, RZ ;  /* 0x0000000baf397824 */ /* 0x000fc400078e02ff */
[----:B----4-:R-:W-:Y:S01]  /*bff0*/  IMAD R63, R175, 0xe, RZ ;  /* 0x0000000eaf3f7824 */ /* 0x010fe200078e02ff */
[-C--:B------:R-:W-:Y:S01]  /*c000*/  IADD3 R46, P6, R59, R26.reuse, RZ ;  /* 0x0000001a3b2e7210 */ /* 0x080fe20007fde0ff */
[----:B------:R-:W-:Y:S01]  /*c010*/  IMAD R61, R175, 0xd, RZ ;  /* 0x0000000daf3d7824 */ /* 0x000fe200078e02ff */
[-C--:B------:R-:W-:Y:S01]  /*c020*/  LEA.HI.X.SX32 R57, R57, R27.reuse, 0x1, P5 ;  /* 0x0000001b39397211 */ /* 0x080fe200028f0eff */
[----:B-----5:R-:W-:Y:S01]  /*c030*/  IMAD R77, R175, 0x14, RZ ;  /* 0x00000014af4d7824 */ /* 0x020fe200078e02ff */
        /* <DEDUP_REMOVED lines=17> */
[----:B0-----:R1:W-:Y:S01]  /*c150*/  STG.E.U16 [R26.64], R16 ;  /* 0x000000101a007986 */ /* 0x0013e2000c101504 */
[-C--:B------:R-:W-:Y:S01]  /*c160*/  IADD3 R62, P5, R97, R26.reuse, RZ ;  /* 0x0000001a613e7210 */ /* 0x080fe20007fbe0ff */
[----:B------:R-:W-:Y:S01]  /*c170*/  FFMA R43, R43, 0.69314718246459960938, R0 ;  /* 0x3f3172182b2b7823 */ /* 0x000fe20000000000 */
[----:B------:R-:W-:Y:S01]  /*c180*/  LEA.HI.X.SX32 R59, R59, R27, 0x1, P6 ;  /* 0x0000001b3b3b7211 */ /* 0x000fe200030f0eff */
[----:B------:R-:W-:Y:S01]  /*c190*/  IMAD R0, R152, c[0x0][0x1cc], RZ ;  /* 0x0000730098007a24 */ /* 0x000fe200078e02ff */
[----:B------:R-:W-:-:S02]  /*c1a0*/  IADD3 R68, P6, R101, R26, RZ ;  /* 0x0000001a65447210 */ /* 0x000fc40007fde0ff */
[-C--:B------:R-:W-:Y:S02]  /*c1b0*/  LEA.HI.X.SX32 R61, R61, R27.reuse, 0x1, P4 ;  /* 0x0000001b3d3d7211 */ /* 0x080fe400020f0eff */
[-C--:B------:R-:W-:Y:S02]  /*c1c0*/  LEA R78, P4, R175, R26.reuse, 0x5 ;  /* 0x0000001aaf4e7211 */ /* 0x080fe400078828ff */
[-C--:B------:R-:W-:Y:S02]  /*c1d0*/  LEA.HI.X.SX32 R63, R63, R27.reuse, 0x1, P5 ;  /* 0x0000001b3f3f7211 */ /* 0x080fe400028f0eff */
[-C--:B------:R-:W-:Y:S02]  /*c1e0*/  IADD3 R70, P5, R109, R26.reuse, RZ ;  /* 0x0000001a6d467210 */ /* 0x080fe40007fbe0ff */
[----:B------:R-:W-:Y:S02]  /*c1f0*/  LEA.HI.X.SX32 R69, R65, R27, 0x1, P6 ;  /* 0x0000001b41457211 */ /* 0x000fe400030f0eff */
[----:B------:R-:W-:-:S02]  /*c200*/  IADD3 R80, P6, R113, R26, RZ ;  /* 0x0000001a71507210 */ /* 0x000fc40007fde0ff */
[-C--:B------:R-:W-:Y:S02]  /*c210*/  LEA.HI.X.SX32 R79, R67, R27.reuse, 0x1, P4 ;  /* 0x0000001b434f7211 */ /* 0x080fe400020f0eff */
[-C--:B------:R-:W-:Y:S02]  /*c220*/  IADD3 R72, P4, R117, R26.reuse, RZ ;  /* 0x0000001a75487210 */ /* 0x080fe40007f9e0ff */
        /* <DEDUP_REMOVED lines=25> */
[-C--:B------:R-:W-:Y:S02]  /*c3c0*/  LEA R98, P5, R175, R26.reuse, 0x6 ;  /* 0x0000001aaf627211 */ /* 0x080fe400078a30ff */
        /* <DEDUP_REMOVED lines=63> */
[-C--:B------:R-:W-:Y:S02]  /*c7c0*/  LEA.HI.X.SX32 R133, R135, R27.reuse, 0x1, P5 ;  /* 0x0000001b87857211 */ /* 0x080fe400028f0eff */
[----:B------:R-:W-:Y:S02]  /*c7d0*/  LEA.HI.X.SX32 R135, R121, R27, 0x1, P6 ;  /* 0x0000001b79877211 */ /* 0x000fe400030f0eff */
[----:B------:R-:W-:Y:S02]  /*c7e0*/  PRMT R121, R16, 0x7632, R121 ;  /* 0x0000763210797816 */ /* 0x000fe40000000079 */
[----:B-1----:R-:W-:Y:S02]  /*c7f0*/  PRMT R27, R12, 0x7632, R27 ;  /* 0x000076320c1b7816 */ /* 0x002fe4000000001b */
[----:B------:R-:W-:Y:S01]  /*c800*/  PRMT R22, R8, 0x7632, R22 ;  /* 0x0000763208167816 */ /* 0x000fe20000000016 */
[----:B------:R-:W-:Y:S01]  /*c810*/  STG.E.U16 [R30.64], R121 ;  /* 0x000000791e007986 */ /* 0x000fe2000c101504 */
[----:B--2---:R-:W-:-:S02]  /*c820*/  PRMT R20, R4, 0x7632, R20 ;  /* 0x0000763204147816 */ /* 0x004fc40000000014 */
[----:B------:R-:W-:Y:S01]  /*c830*/  PRMT R26, R17, 0x7632, R26 ;  /* 0x00007632111a7816 */ /* 0x000fe2000000001a */
[----:B------:R0:W-:Y:S01]  /*c840*/  STG.E.U16 [R32.64], R12 ;  /* 0x0000000c20007986 */ /* 0x0001e2000c101504 */
[----:B------:R-:W-:-:S03]  /*c850*/  PRMT R28, R13, 0x7632, R28 ;  /* 0x000076320d1c7816 */ /* 0x000fc6000000001c */
[----:B------:R-:W-:Y:S04]  /*c860*/  STG.E.U16 [R34.64], R27 ;  /* 0x0000001b22007986 */ /* 0x000fe8000c101504 */
[----:B------:R1:W-:Y:S04]  /*c870*/  STG.E.U16 [R38.64], R8 ;  /* 0x0000000826007986 */ /* 0x0003e8000c101504 */
[----:B------:R2:W-:Y:S01]  /*c880*/  STG.E.U16 [R44.64], R22 ;  /* 0x000000162c007986 */ /* 0x0005e2000c101504 */
[----:B0-----:R-:W-:-:S03]  /*c890*/  PRMT R12, R5, 0x7632, R12 ;  /* 0x00007632050c7816 */ /* 0x001fc6000000000c */
[----:B------:R0:W-:Y:S04]  /*c8a0*/  STG.E.U16 [R46.64], R4 ;  /* 0x000000042e007986 */ /* 0x0001e8000c101504 */
[----:B------:R3:W-:Y:S01]  /*c8b0*/  STG.E.U16 [R48.64], R20 ;  /* 0x0000001430007986 */ /* 0x0007e2000c101504 */
[----:B-1----:R-:W-:-:S03]  /*c8c0*/  PRMT R8, R9, 0x7632, R8 ;  /* 0x0000763209087816 */ /* 0x002fc60000000008 */
[----:B------:R-:W-:Y:S01]  /*c8d0*/  STG.E.U16 [R50.64], R17 ;  /* 0x0000001132007986 */ /* 0x000fe2000c101504 */
[----:B--2---:R-:W-:-:S03]  /*c8e0*/  PRMT R44, R15, 0x7632, R44 ;  /* 0x000076320f2c7816 */ /* 0x004fc6000000002c */
[----:B------:R-:W-:Y:S01]  /*c8f0*/  STG.E.U16 [R52.64], R26 ;  /* 0x0000001a34007986 */ /* 0x000fe2000c101504 */
[----:B0-----:R-:W-:Y:S02]  /*c900*/  PRMT R4, R18, 0x7632, R4 ;  /* 0x0000763212047816 */ /* 0x001fe40000000004 */
[----:B------:R-:W-:Y:S01]  /*c910*/  PRMT R46, R11, 0x7632, R46 ;  /* 0x000076320b2e7816 */ /* 0x000fe2000000002e */
[----:B------:R0:W-:Y:S01]  /*c920*/  STG.E.U16 [R54.64], R13 ;  /* 0x0000000d36007986 */ /* 0x0001e2000c101504 */
[----:B---3--:R-:W-:-:S03]  /*c930*/  PRMT R48, R7, 0x7632, R48 ;  /* 0x0000763207307816 */ /* 0x008fc60000000030 */
[----:B------:R-:W1:Y:S04]  /*c940*/  LDS.128 R20, [R36] ;  /* 0x0000000024147984 */ /* 0x000e680000000c00 */
[----:B------:R-:W-:Y:S04]  /*c950*/  STG.E.U16 [R56.64], R28 ;  /* 0x0000001c38007986 */ /* 0x000fe8000c101504 */
[----:B------:R-:W2:Y:S01]  /*c960*/  LDS.128 R28, [R29] ;  /* 0x000000001d1c7984 */ /* 0x000ea20000000c00 */
[----:B0-----:R-:W-:-:S03]  /*c970*/  PRMT R13, R14, 0x7632, R13 ;  /* 0x000076320e0d7816 */ /* 0x001fc6000000000d */
[----:B------:R-:W0:Y:S04]  /*c980*/  LDS.128 R32, [R120] ;  /* 0x0000000078207984 */ /* 0x000e280000000c00 */
[----:B------:R-:W3:Y:S04]  /*c990*/  LDS.128 R36, [R37] ;  /* 0x0000000025247984 */ /* 0x000ee80000000c00 */
[----:B------:R-:W-:Y:S04]  /*c9a0*/  STG.E.U16 [R58.64], R9 ;  /* 0x000000093a007986 */ /* 0x000fe8000c101504 */
[----:B------:R4:W-:Y:S04]  /*c9b0*/  STG.E.U16 [R60.64], R8 ;  /* 0x000000083c007986 */ /* 0x0009e8000c101504 */
[----:B------:R5:W-:Y:S04]  /*c9c0*/  STG.E.U16 [R62.64], R5 ;  /* 0x000000053e007986 */ /* 0x000be8000c101504 */
[----:B------:R-:W-:Y:S04]  /*c9d0*/  STG.E.U16 [R68.64], R12 ;  /* 0x0000000c44007986 */ /* 0x000fe8000c101504 */
[----:B------:R-:W-:Y:S01]  /*c9e0*/  STG.E.U16 [R78.64], R18 ;  /* 0x000000124e007986 */ /* 0x000fe2000c101504 */
[----:B----4-:R-:W-:-:S03]  /*c9f0*/  PRMT R8, R10, 0x7632, R8 ;  /* 0x000076320a087816 */ /* 0x010fc60000000008 */
[----:B------:R4:W-:Y:S01]  /*ca00*/  STG.E.U16 [R70.64], R4 ;  /* 0x0000000446007986 */ /* 0x0009e2000c101504 */
[----:B-----5:R-:W-:Y:S02]  /*ca10*/  PRMT R5, R6, 0x7632, R5 ;  /* 0x0000763206057816 */ /* 0x020fe40000000005 */
[----:B-1----:R-:W-:Y:S01]  /*ca20*/  PRMT R50, R20, 0x7632, R50 ;  /* 0x0000763214327816 */ /* 0x002fe20000000032 */
[----:B------:R-:W-:Y:S01]  /*ca30*/  STG.E.U16 [R80.64], R14 ;  /* 0x0000000e50007986 */ /* 0x000fe2000c101504 */
[----:B------:R-:W-:-:S03]  /*ca40*/  PRMT R58, R21, 0x7632, R58 ;  /* 0x00007632153a7816 */ /* 0x000fc6000000003a */
[----:B------:R-:W-:Y:S01]  /*ca50*/  STG.E.U16 [R72.64], R13 ;  /* 0x0000000d48007986 */ /* 0x000fe2000c101504 */
[----:B--2---:R-:W-:Y:S02]  /*ca60*/  PRMT R52, R28, 0x7632, R52 ;  /* 0x000076321c347816 */ /* 0x004fe40000000034 */
[----:B------:R-:W-:Y:S01]  /*ca70*/  PRMT R61, R29, 0x7632, R61 ;  /* 0x000076321d3d7816 */ /* 0x000fe2000000003d */
[----:B------:R1:W-:Y:S01]  /*ca80*/  STG.E.U16 [R64.64], R10 ;  /* 0x0000000a40007986 */ /* 0x0003e2000c101504 */
[----:B----4-:R-:W-:Y:S02]  /*ca90*/  PRMT R4, R19, 0x7632, R4 ;  /* 0x0000763213047816 */ /* 0x010fe40000000004 */
[----:B0-----:R-:W-:Y:S01]  /*caa0*/  PRMT R54, R32, 0x7632, R54 ;  /* 0x0000763220367816 */ /* 0x001fe20000000036 */
[----:B------:R-:W-:Y:S01]  /*cab0*/  STG.E.U16 [R74.64], R8 ;  /* 0x000000084a007986 */ /* 0x000fe2000c101504 */
[----:B---3--:R-:W-:Y:S02]  /*cac0*/  PRMT R56, R36, 0x7632, R56 ;  /* 0x0000763224387816 */ /* 0x008fe40000000038 */
[----:B------:R-:W-:Y:S01]  /*cad0*/  PRMT R63, R33, 0x7632, R63 ;  /* 0x00007632213f7816 */ /* 0x000fe2000000003f */
[----:B------:R0:W-:Y:S01]  /*cae0*/  STG.E.U16 [R66.64], R6 ;  /* 0x0000000642007986 */ /* 0x0001e2000c101504 */
[----:B------:R-:W-:-:S02]  /*caf0*/  PRMT R71, R22, 0x7632, R71 ;  /* 0x0000763216477816 */ /* 0x000fc40000000047 */
[----:B------:R-:W-:Y:S01]  /*cb00*/  PRMT R79, R34, 0x7632, R79 ;  /* 0x00007632224f7816 */ /* 0x000fe2000000004f */
[----:B------:R2:W-:Y:S01]  /*cb10*/  STG.E.U16 [R76.64], R5 ;  /* 0x000000054c007986 */ /* 0x0005e2000c101504 */
[----:B-1----:R-:W-:Y:S02]  /*cb20*/  PRMT R65, R37, 0x7632, R65 ;  /* 0x0000763225417816 */ /* 0x002fe40000000041 */
[----:B------:R-:W-:Y:S01]  /*cb30*/  PRMT R81, R38, 0x7632, R81 ;  /* 0x0000763226517816 */ /* 0x000fe20000000051 */
[----:B------:R1:W-:Y:S01]  /*cb40*/  STG.E.U16 [R82.64], R19 ;  /* 0x0000001352007986 */ /* 0x0003e2000c101504 */
[----:B------:R-:W-:Y:S02]  /*cb50*/  PRMT R72, R31, 0x7632, R72 ;  /* 0x000076321f487816 */ /* 0x000fe40000000048 */
[----:B------:R-:W-:Y:S01]  /*cb60*/  PRMT R70, R35, 0x7632, R70 ;  /* 0x0000763223467816 */ /* 0x000fe20000000046 */
[----:B------:R3:W-:Y:S01]  /*cb70*/  STG.E.U16 [R84.64], R4 ;  /* 0x0000000454007986 */ /* 0x0007e2000c101504 */
[----:B0-----:R-:W-:-:S03]  /*cb80*/  PRMT R66, R39, 0x7632, R66 ;  /* 0x0000763227427816 */ /* 0x001fc60000000042 */
[----:B------:R-:W-:Y:S01]  /*cb90*/  STG.E.U16 [R86.64], R15 ;  /* 0x0000000f56007986 */ /* 0x000fe2000c101504 */
[----:B--2---:R-:W-:Y:S02]  /*cba0*/  PRMT R77, R30, 0x7632, R77 ;  /* 0x000076321e4d7816 */ /* 0x004fe4000000004d */
[----:B------:R-:W-:Y:S01]  /*cbb0*/  FSEL R5, R42, -INF , P1 ;  /* 0xff8000002a057808 */ /* 0x000fe20000800000 */
[----:B------:R-:W-:Y:S01]  /*cbc0*/  STG.E.U16 [R88.64], R44 ;  /* 0x0000002c58007986 */ /* 0x000fe2000c101504 */
[----:B-1----:R-:W-:-:S03]  /*cbd0*/  PRMT R83, R23, 0x7632, R83 ;  /* 0x0000763217537816 */ /* 0x002fc60000000053 */
[----:B------:R-:W-:Y:S01]  /*cbe0*/  STG.E.U16 [R90.64], R11 ;  /* 0x0000000b5a007986 */ /* 0x000fe2000c101504 */
[----:B---3--:R-:W-:Y:S01]  /*cbf0*/  FSEL R4, R41, -INF , P2 ;  /* 0xff80000029047808 */ /* 0x008fe20001000000 */
[----:B------:R-:W-:Y:S01]  /*cc00*/  FFMA R42, R5, 0.69314718246459960938, R2 ;  /* 0x3f317218052a7823 */ /* 0x000fe20000000002 */
[----:B------:R-:W-:Y:S01]  /*cc10*/  SHF.L.U32 R2, R0, 0x2, RZ ;  /* 0x0000000200027819 */ /* 0x000fe200000006ff */
[----:B------:R-:W-:Y:S01]  /*cc20*/  STG.E.U16 [R92.64], R46 ;  /* 0x0000002e5c007986 */ /* 0x000fe2000c101504 */
[----:B------:R-:W-:-:S03]  /*cc30*/  IMAD.HI R5, R146, 0x4, RZ ;  /* 0x0000000492057827 */ /* 0x000fc600078e02ff */
[----:B------:R0:W-:Y:S01]  /*cc40*/  STG.E.U16 [R94.64], R7 ;  /* 0x000000075e007986 */ /* 0x0001e2000c101504 */
[----:B------:R-:W-:-:S03]  /*cc50*/  IMAD.HI R0, R0, 0x4, RZ ;  /* 0x0000000400007827 */ /* 0x000fc600078e02ff */
[----:B------:R-:W-:Y:S04]  /*cc60*/  STG.E.U16 [R96.64], R48 ;  /* 0x0000003060007986 */ /* 0x000fe8000c101504 */
[----:B------:R-:W-:Y:S04]  /*cc70*/  STG.E.U16 [R98.64], R20 ;  /* 0x0000001462007986 */ /* 0x000fe8000c101504 */
[----:B------:R-:W-:Y:S01]  /*cc80*/  STG.E.U16 [R100.64], R50 ;  /* 0x0000003264007986 */ /* 0x000fe2000c101504 */
[----:B0-----:R-:W-:-:S03]  /*cc90*/  FSEL R7, R40, -INF , P3 ;  /* 0xff80000028077808 */ /* 0x001fc60001800000 */
[----:B------:R-:W-:Y:S02]  /*cca0*/  STG.E.U16 [R102.64], R28 ;  /* 0x0000001c66007986 */ /* 0x000fe4000c101504 */
[----:B------:R-:W-:Y:S02]  /*ccb0*/  FFMA R6, R7, 0.69314718246459960938, R24 ;  /* 0x3f31721807067823 */ /* 0x000fe40000000018 */
[----:B------:R-:W-:Y:S01]  /*ccc0*/  STG.E.U16 [R104.64], R52 ;  /* 0x0000003468007986 */ /* 0x000fe2000c101504 */
[----:B------:R-:W-:Y:S01]  /*ccd0*/  FFMA R7, R4, 0.69314718246459960938, R3 ;  /* 0x3f31721804077823 */ /* 0x000fe20000000003 */
[----:B------:R-:W-:Y:S02]  /*cce0*/  LOP3.LUT R4, R168, 0x1f8, RZ, 0xc0, !PT ;  /* 0x000001f8a8047812 */ /* 0x000fe400078ec0ff */
[----:B------:R-:W-:Y:S01]  /*ccf0*/  STG.E.U16 [R106.64], R32 ;  /* 0x000000206a007986 */ /* 0x000fe2000c101504 */
[----:B------:R-:W-:-:S03]  /*cd00*/  SHF.L.U32 R3, R146, 0x2, RZ ;  /* 0x0000000292037819 */ /* 0x000fc600000006ff */
[----:B------:R-:W-:Y:S01]  /*cd10*/  STG.E.U16 [R108.64], R54 ;  /* 0x000000366c007986 */ /* 0x000fe2000c101504 */
[----:B------:R-:W-:-:S03]  /*cd20*/  IADD3 R2, P0, P1, R3, c[0x0][0x180], R2 ;  /* 0x0000600003027a10 */ /* 0x000fc6000791e002 */
[----:B------:R-:W-:Y:S01]  /*cd30*/  STG.E.U16 [R110.64], R36 ;  /* 0x000000246e007986 */ /* 0x000fe2000c101504 */
[----:B------:R-:W-:-:S03]  /*cd40*/  IADD3.X R3, R5, c[0x0][0x184], R0, P0, P1 ;  /* 0x0000610005037a10 */ /* 0x000fc600007e2400 */
[----:B------:R-:W-:Y:S04]  /*cd50*/  STG.E.U16 [R112.64], R56 ;  /* 0x0000003870007986 */ /* 0x000fe8000c101504 */
        /* <DEDUP_REMOVED lines=24> */
[----:B------:R-:W-:Y:S06]  /*cee0*/  BAR.SYNC.DEFER_BLOCKING 0x0 ;  /* 0x0000000000007b1d */ /* 0x000fec0000010000 */
[----:B------:R-:W-:Y:S04]  /*cef0*/  STS.64 [R4], R6 ;  /* 0x0000000604007388 */ /* 0x000fe80000000a00 */
[----:B------:R-:W-:Y:S04]  /*cf00*/  STS.64 [R4+0x200], R42 ;  /* 0x0002002a04007388 */ /* 0x000fe80000000a00 */
[----:B------:R-:W-:Y:S06]  /*cf10*/  BAR.SYNC.DEFER_BLOCKING 0x0 ;  /* 0x0000000000007b1d */ /* 0x000fec0000010000 */
[----:B------:R-:W0:Y:S04]  /*cf20*/  LDS R25, [R25] ;  /* 0x0000000019197984 */ /* 0x000e280000000800 */
[----:B0-----:R-:W-:Y:S01]  /*cf30*/  STG.E [R2.64], R25 ;  /* 0x0000001902007986 */ /* 0x001fe2000c101904 */
[----:B------:R-:W-:Y:S05]  /*cf40*/  EXIT ;  /* 0x000000000000794d */ /* 0x000fea0003800000 */
.L_x_3:
[----:B------:R-:W-:-:S00]  /*cf50*/  BRA `(.L_x_3) ;  /* 0xfffffff000007947 */ /* 0x000fc0000383ffff */
[----:B------:R-:W-:-:S00]  /*cf60*/  NOP ;  /* 0x0000000000007918 */ /* 0x000fc00000000000 */
        /* <DEDUP_REMOVED lines=9> */
.L_x_4:


//--------------------- .nv.global.init           --------------------------
	.section	.nv.global.init,"aw",@progbits
.nv.global.init:
	.type		_$_str,@object
	.size		_$_str,(.L_0 - _$_str)
_$_str:
        /*0000*/ 	.byte	0x5f, 0x5f, 0x43, 0x55, 0x44, 0x41, 0x5f, 0x46, 0x54, 0x5a, 0x00
.L_0:


//--------------------- .nv.shared.attn_fwd       --------------------------
	.section	.nv.shared.attn_fwd,"aw",@nobits
	.sectionflags	@""
	.align	16
